	.headerflags	@"EF_CUDA_TEXMODE_UNIFIED EF_CUDA_64BIT_ADDRESS EF_CUDA_ACCELERATORS EF_CUDA_SM90 EF_CUDA_VIRTUAL_SM(EF_CUDA_SM90)"
	.elftype	@"ET_EXEC"


//--------------------- .nv.info                  --------------------------
	.section	.nv.info,"",@"SHT_CUDA_INFO"
	.align	4


	//----- nvinfo : EIATTR_REGCOUNT
	.align		4
        /*0000*/ 	.byte	0x04, 0x2f
        /*0002*/ 	.short	(.L_1 - .L_0)
	.align		4
.L_0:
        /*0004*/ 	.word	index@(triton_mm)
        /*0008*/ 	.word	0x000000a8


	//----- nvinfo : EIATTR_MIN_STACK_SIZE
	.align		4
.L_1:
        /*000c*/ 	.byte	0x04, 0x12
        /*000e*/ 	.short	(.L_3 - .L_2)
	.align		4
.L_2:
        /*0010*/ 	.word	index@(triton_mm)
        /*0014*/ 	.word	0x00000000


	//----- nvinfo : EIATTR_FRAME_SIZE
	.align		4
.L_3:
        /*0018*/ 	.byte	0x04, 0x11
        /*001a*/ 	.short	(.L_5 - .L_4)
	.align		4
.L_4:
        /*001c*/ 	.word	index@(triton_mm)
        /*0020*/ 	.word	0x00000000


	//----- nvinfo : EIATTR_MIN_STACK_SIZE
	.align		4
.L_5:
        /*0024*/ 	.byte	0x04, 0x12
        /*0026*/ 	.short	(.L_7 - .L_6)
	.align		4
.L_6:
        /*0028*/ 	.word	index@(triton_mm)
        /*002c*/ 	.word	0x00000000
.L_7:


//--------------------- .nv.info.triton_mm        --------------------------
	.section	.nv.info.triton_mm,"",@"SHT_CUDA_INFO"
	.sectionflags	@""
	.align	4


	//----- nvinfo : EIATTR_CUDA_API_VERSION
	.align		4
        /*0000*/ 	.byte	0x04, 0x37
        /*0002*/ 	.short	(.L_9 - .L_8)
.L_8:
        /*0004*/ 	.word	0x0000007c


	//----- nvinfo : EIATTR_KPARAM_INFO
	.align		4
.L_9:
        /*0008*/ 	.byte	0x04, 0x17
        /*000a*/ 	.short	(.L_11 - .L_10)
.L_10:
        /*000c*/ 	.word	0x00000000
        /*0010*/ 	.short	0x0003
        /*0012*/ 	.short	0x0018
        /*0014*/ 	.byte	0x00, 0xf0, 0x11, 0x00


	//----- nvinfo : EIATTR_KPARAM_INFO
	.align		4
.L_11:
        /*0018*/ 	.byte	0x04, 0x17
        /*001a*/ 	.short	(.L_13 - .L_12)
.L_12:
        /*001c*/ 	.word	0x00000000
        /*0020*/ 	.short	0x0002
        /*0022*/ 	.short	0x0010
        /*0024*/ 	.byte	0x00, 0xf0, 0x21, 0x00


	//----- nvinfo : EIATTR_KPARAM_INFO
	.align		4
.L_13:
        /*0028*/ 	.byte	0x04, 0x17
        /*002a*/ 	.short	(.L_15 - .L_14)
.L_14:
        /*002c*/ 	.word	0x00000000
        /*0030*/ 	.short	0x0001
        /*0032*/ 	.short	0x0008
        /*0034*/ 	.byte	0x00, 0xf0, 0x21, 0x00


	//----- nvinfo : EIATTR_KPARAM_INFO
	.align		4
.L_15:
        /*0038*/ 	.byte	0x04, 0x17
        /*003a*/ 	.short	(.L_17 - .L_16)
.L_16:
        /*003c*/ 	.word	0x00000000
        /*0040*/ 	.short	0x0000
        /*0042*/ 	.short	0x0000
        /*0044*/ 	.byte	0x00, 0xf0, 0x21, 0x00


	//----- nvinfo : EIATTR_SPARSE_MMA_MASK
	.align		4
.L_17:
        /*0048*/ 	.byte	0x03, 0x50
        /*004a*/ 	.short	0x0000


	//----- nvinfo : EIATTR_MAXREG_COUNT
	.align		4
        /*004c*/ 	.byte	0x03, 0x1b
        /*004e*/ 	.short	0x00ff


	//----- nvinfo : EIATTR_COOP_GROUP_MASK_REGIDS
	.align		4
        /*0050*/ 	.byte	0x04, 0x29
        /*0052*/ 	.short	(.L_19 - .L_18)


	//   ....[0]....
.L_18:
        /*0054*/ 	.word	0xffffffff


	//----- nvinfo : EIATTR_COOP_GROUP_INSTR_OFFSETS
	.align		4
.L_19:
        /*0058*/ 	.byte	0x04, 0x28
        /*005a*/ 	.short	(.L_21 - .L_20)


	//   ....[0]....
.L_20:
        /*005c*/ 	.word	0x00001230


	//----- nvinfo : EIATTR_EXIT_INSTR_OFFSETS
	.align		4
.L_21:
        /*0060*/ 	.byte	0x04, 0x1c
        /*0062*/ 	.short	(.L_23 - .L_22)


	//   ....[0]....
.L_22:
        /*0064*/ 	.word	0x00000050


	//   ....[1]....
        /*0068*/ 	.word	0x000026c0


	//   ....[2]....
        /*006c*/ 	.word	0x00002710


	//----- nvinfo : EIATTR_MAX_THREADS
	.align		4
.L_23:
        /*0070*/ 	.byte	0x04, 0x05
        /*0072*/ 	.short	(.L_25 - .L_24)
.L_24:
        /*0074*/ 	.word	0x00000080
        /*0078*/ 	.word	0x00000001
        /*007c*/ 	.word	0x00000001


	//----- nvinfo : EIATTR_CBANK_PARAM_SIZE
	.align		4
.L_25:
        /*0080*/ 	.byte	0x03, 0x19
        /*0082*/ 	.short	0x001c


	//----- nvinfo : EIATTR_PARAM_CBANK
	.align		4
        /*0084*/ 	.byte	0x04, 0x0a
        /*0086*/ 	.short	(.L_27 - .L_26)
	.align		4
.L_26:
        /*0088*/ 	.word	index@(.nv.constant0.triton_mm)
        /*008c*/ 	.short	0x0210
        /*008e*/ 	.short	0x001c


	//----- nvinfo : EIATTR_SW_WAR
	.align		4
.L_27:
        /*0090*/ 	.byte	0x04, 0x36
        /*0092*/ 	.short	(.L_29 - .L_28)
.L_28:
        /*0094*/ 	.word	0x00000008
.L_29:


//--------------------- .nv.callgraph             --------------------------
	.section	.nv.callgraph,"",@"SHT_CUDA_CALLGRAPH"
	.align	4
	.sectionentsize	8
	.align		4
        /*0000*/ 	.word	0x00000000
	.align		4
        /*0004*/ 	.word	0xffffffff
	.align		4
        /*0008*/ 	.word	0x00000000
	.align		4
        /*000c*/ 	.word	0xfffffffe
	.align		4
        /*0010*/ 	.word	0x00000000
	.align		4
        /*0014*/ 	.word	0xfffffffd
	.align		4
        /*0018*/ 	.word	0x00000000
	.align		4
        /*001c*/ 	.word	0xfffffffc


//--------------------- .text.triton_mm           --------------------------
	.section	.text.triton_mm,"ax",@progbits
	.sectionflags	@"SHF_BARRIERS=1"
	.align	128
        .global         triton_mm
        .type           triton_mm,@function
        .size           triton_mm,(.L_x_2 - triton_mm)
        .other          triton_mm,@"STO_CUDA_ENTRY STV_DEFAULT"
triton_mm:
.text.triton_mm:
[----:B------:R-:W1:Y:S02]  /*0000*/  LDC R1, c[0x0][0x28] ;  /* 0x00000a00ff017b82 */ /* 0x000e640000000800 */
[----:B------:R-:W2:Y:S01]  /*0010*/  LDC R8, c[0x0][0x228] ;  /* 0x00008a00ff087b82 */ /* 0x000ea20000000800 */
[----:B------:R-:W-:-:S04]  /*0020*/  IMAD.MOV.U32 R3, RZ, RZ, 0xc00 ;  /* 0x00000c00ff037424 */ /* 0x000fc800078e00ff */
[----:B--2---:R-:W-:-:S05]  /*0030*/  IMAD R0, R8, R3, 0xc00000 ;  /* 0x00c0000008007424 */ /* 0x004fca00078e0203 */
[----:B------:R-:W-:-:S13]  /*0040*/  ISETP.NE.AND P0, PT, R0, RZ, PT ;  /* 0x000000ff0000720c */ /* 0x000fda0003f05270 */
[----:B------:R-:W-:Y:S05]  /*0050*/  @!P0 EXIT ;  /* 0x000000000000894d */ /* 0x000fea0003800000 */
[----:B------:R-:W2:Y:S01]  /*0060*/  S2R R10, SR_CTAID.X ;  /* 0x00000000000a7919 */ /* 0x000ea20000002500 */
[----:B------:R-:W-:Y:S01]  /*0070*/  VIADD R0, R8, 0x107f ;  /* 0x0000107f08007836 */ /* 0x000fe20000000000 */
[----:B------:R-:W3:Y:S01]  /*0080*/  S2UR UR18, SR_CgaCtaId ;  /* 0x00000000001279c3 */ /* 0x000ee20000008800 */
[----:B------:R-:W-:Y:S01]  /*0090*/  UMOV UR4, 0x400 ;  /* 0x0000040000047882 */ /* 0x000fe20000000000 */
[----:B------:R-:W4:Y:S01]  /*00a0*/  S2R R18, SR_TID.X ;  /* 0x0000000000127919 */ /* 0x000f220000002100 */
[----:B------:R-:W-:Y:S01]  /*00b0*/  ULDC.64 UR22, c[0x0][0x208] ;  /* 0x0000820000167ab9 */ /* 0x000fe20000000a00 */
[----:B------:R-:W-:Y:S01]  /*00c0*/  SHF.R.S32.HI R3, RZ, 0x1f, R0 ;  /* 0x0000001fff037819 */ /* 0x000fe20000011400 */
[----:B------:R-:W-:Y:S01]  /*00d0*/  IMAD.MOV.U32 R161, RZ, RZ, -0x20 ;  /* 0xffffffe0ffa17424 */ /* 0x000fe200078e00ff */
[----:B------:R-:W-:Y:S02]  /*00e0*/  CS2R R88, SRZ ;  /* 0x0000000000587805 */ /* 0x000fe4000001ff00 */
[----:B------:R-:W-:-:S02]  /*00f0*/  CS2R R90, SRZ ;  /* 0x00000000005a7805 */ /* 0x000fc4000001ff00 */
[----:B------:R-:W-:Y:S01]  /*0100*/  LEA.HI R3, R3, R0, RZ, 0x7 ;  /* 0x0000000003037211 */ /* 0x000fe200078f38ff */
[----:B------:R-:W-:Y:S01]  /*0110*/  VIADD R0, R8, 0x1000 ;  /* 0x0000100008007836 */ /* 0x000fe20000000000 */
[----:B------:R-:W5:Y:S01]  /*0120*/  LDC.64 R34, c[0x0][0x218] ;  /* 0x00008600ff227b82 */ /* 0x000f620000000a00 */
[----:B------:R-:W-:Y:S02]  /*0130*/  CS2R R92, SRZ ;  /* 0x00000000005c7805 */ /* 0x000fe4000001ff00 */
[----:B------:R-:W-:Y:S02]  /*0140*/  CS2R R94, SRZ ;  /* 0x00000000005e7805 */ /* 0x000fe4000001ff00 */
[----:B------:R-:W-:Y:S02]  /*0150*/  CS2R R96, SRZ ;  /* 0x0000000000607805 */ /* 0x000fe4000001ff00 */
[----:B------:R-:W-:Y:S02]  /*0160*/  IABS R21, R0 ;  /* 0x0000000000157213 */ /* 0x000fe40000000000 */
[----:B------:R-:W-:-:S02]  /*0170*/  CS2R R98, SRZ ;  /* 0x0000000000627805 */ /* 0x000fc4000001ff00 */
[----:B------:R-:W-:Y:S02]  /*0180*/  CS2R R100, SRZ ;  /* 0x0000000000647805 */ /* 0x000fe4000001ff00 */
[----:B------:R-:W-:Y:S01]  /*0190*/  CS2R R102, SRZ ;  /* 0x0000000000667805 */ /* 0x000fe2000001ff00 */
[----:B------:R-:W2:Y:S01]  /*01a0*/  I2F.RP R9, R21 ;  /* 0x0000001500097306 */ /* 0x000ea20000209400 */
[----:B------:R-:W-:Y:S02]  /*01b0*/  CS2R R104, SRZ ;  /* 0x0000000000687805 */ /* 0x000fe4000001ff00 */
[----:B------:R-:W-:Y:S02]  /*01c0*/  CS2R R106, SRZ ;  /* 0x00000000006a7805 */ /* 0x000fe4000001ff00 */
[----:B------:R-:W-:Y:S02]  /*01d0*/  CS2R R108, SRZ ;  /* 0x00000000006c7805 */ /* 0x000fe4000001ff00 */
[----:B------:R-:W-:-:S02]  /*01e0*/  CS2R R110, SRZ ;  /* 0x00000000006e7805 */ /* 0x000fc4000001ff00 */
[----:B------:R-:W-:Y:S01]  /*01f0*/  CS2R R112, SRZ ;  /* 0x0000000000707805 */ /* 0x000fe2000001ff00 */
[----:B---3--:R-:W-:Y:S01]  /*0200*/  UPRMT UR18, UR18, 0x654, UR4 ;  /* 0x0000065412127896 */ /* 0x008fe20008000004 */
[----:B------:R-:W-:Y:S02]  /*0210*/  CS2R R114, SRZ ;  /* 0x0000000000727805 */ /* 0x000fe4000001ff00 */
[----:B------:R-:W-:Y:S02]  /*0220*/  CS2R R116, SRZ ;  /* 0x0000000000747805 */ /* 0x000fe4000001ff00 */
[----:B------:R-:W-:Y:S02]  /*0230*/  CS2R R118, SRZ ;  /* 0x0000000000767805 */ /* 0x000fe4000001ff00 */
[----:B------:R-:W-:Y:S02]  /*0240*/  CS2R R120, SRZ ;  /* 0x0000000000787805 */ /* 0x000fe4000001ff00 */
[----:B------:R-:W-:Y:S01]  /*0250*/  CS2R R122, SRZ ;  /* 0x00000000007a7805 */ /* 0x000fe2000001ff00 */
[----:B--2---:R-:W-:Y:S01]  /*0260*/  IMAD.HI R2, R10, 0x2aaaaaab, RZ ;  /* 0x2aaaaaab0a027827 */ /* 0x004fe200078e02ff */
[----:B------:R-:W-:-:S02]  /*0270*/  IABS R8, R10 ;  /* 0x0000000a00087213 */ /* 0x000fc40000000000 */
[----:B------:R-:W-:Y:S01]  /*0280*/  CS2R R124, SRZ ;  /* 0x00000000007c7805 */ /* 0x000fe2000001ff00 */
[----:B-1----:R-:W-:Y:S01]  /*0290*/  MUFU.RCP R9, R9 ;  /* 0x0000000900097308 */ /* 0x002fe20000001000 */
[----:B------:R-:W-:Y:S02]  /*02a0*/  ISETP.GE.AND P2, PT, R10, RZ, PT ;  /* 0x000000ff0a00720c */ /* 0x000fe40003f46270 */
[----:B------:R-:W-:Y:S02]  /*02b0*/  CS2R R126, SRZ ;  /* 0x00000000007e7805 */ /* 0x000fe4000001ff00 */
[----:B------:R-:W-:Y:S02]  /*02c0*/  SHF.R.U32.HI R5, RZ, 0x1f, R2 ;  /* 0x0000001fff057819 */ /* 0x000fe40000011602 */
[----:B------:R-:W-:Y:S02]  /*02d0*/  CS2R R128, SRZ ;  /* 0x0000000000807805 */ /* 0x000fe4000001ff00 */
[----:B----4-:R-:W-:-:S02]  /*02e0*/  SHF.R.U32.HI R160, RZ, 0x5, R18 ;  /* 0x00000005ffa07819 */ /* 0x010fc40000011612 */
[----:B------:R-:W-:Y:S02]  /*02f0*/  CS2R R130, SRZ ;  /* 0x0000000000827805 */ /* 0x000fe4000001ff00 */
[----:B------:R-:W-:Y:S02]  /*0300*/  LEA.HI.SX32 R5, R2, R5, 0x1b ;  /* 0x0000000502057211 */ /* 0x000fe400078fdaff */
[----:B------:R-:W-:Y:S02]  /*0310*/  CS2R R132, SRZ ;  /* 0x0000000000847805 */ /* 0x000fe4000001ff00 */
[----:B------:R-:W-:Y:S02]  /*0320*/  CS2R R134, SRZ ;  /* 0x0000000000867805 */ /* 0x000fe4000001ff00 */
[----:B------:R-:W-:Y:S02]  /*0330*/  CS2R R136, SRZ ;  /* 0x0000000000887805 */ /* 0x000fe4000001ff00 */
[----:B------:R-:W-:Y:S01]  /*0340*/  CS2R R138, SRZ ;  /* 0x00000000008a7805 */ /* 0x000fe2000001ff00 */
[----:B------:R-:W-:Y:S01]  /*0350*/  IMAD.SHL.U32 R4, R5, 0x8, RZ ;  /* 0x0000000805047824 */ /* 0x000fe200078e00ff */
[----:B------:R-:W-:-:S02]  /*0360*/  CS2R R140, SRZ ;  /* 0x00000000008c7805 */ /* 0x000fc4000001ff00 */
[----:B------:R-:W-:Y:S02]  /*0370*/  CS2R R142, SRZ ;  /* 0x00000000008e7805 */ /* 0x000fe4000001ff00 */
[----:B------:R-:W-:Y:S02]  /*0380*/  CS2R R144, SRZ ;  /* 0x0000000000907805 */ /* 0x000fe4000001ff00 */
[----:B------:R-:W-:Y:S02]  /*0390*/  CS2R R146, SRZ ;  /* 0x0000000000927805 */ /* 0x000fe4000001ff00 */
[----:B------:R-:W-:Y:S02]  /*03a0*/  LEA.HI.SX32 R3, R3, -R4, 0x19 ;  /* 0x8000000403037211 */ /* 0x000fe400078fcaff */
[----:B------:R-:W-:Y:S02]  /*03b0*/  CS2R R148, SRZ ;  /* 0x0000000000947805 */ /* 0x000fe4000001ff00 */
[----:B------:R-:W-:-:S02]  /*03c0*/  CS2R R150, SRZ ;  /* 0x0000000000967805 */ /* 0x000fc4000001ff00 */
[----:B------:R-:W-:Y:S02]  /*03d0*/  CS2R R42, SRZ ;  /* 0x00000000002a7805 */ /* 0x000fe4000001ff00 */
[----:B------:R-:W-:Y:S02]  /*03e0*/  VIMNMX R6, R3, 0x8, PT ;  /* 0x0000000803067848 */ /* 0x000fe40003fe0100 */
[----:B------:R-:W-:Y:S02]  /*03f0*/  CS2R R44, SRZ ;  /* 0x00000000002c7805 */ /* 0x000fe4000001ff00 */
[----:B------:R-:W-:Y:S02]  /*0400*/  CS2R R46, SRZ ;  /* 0x00000000002e7805 */ /* 0x000fe4000001ff00 */
[----:B------:R-:W-:Y:S02]  /*0410*/  CS2R R48, SRZ ;  /* 0x0000000000307805 */ /* 0x000fe4000001ff00 */
[----:B------:R-:W-:-:S02]  /*0420*/  IABS R12, R6 ;  /* 0x00000006000c7213 */ /* 0x000fc40000000000 */
[----:B------:R-:W-:Y:S02]  /*0430*/  CS2R R50, SRZ ;  /* 0x0000000000327805 */ /* 0x000fe4000001ff00 */
[----:B------:R-:W-:Y:S02]  /*0440*/  CS2R R52, SRZ ;  /* 0x0000000000347805 */ /* 0x000fe4000001ff00 */
[----:B------:R-:W-:Y:S01]  /*0450*/  CS2R R54, SRZ ;  /* 0x0000000000367805 */ /* 0x000fe2000001ff00 */
[----:B------:R-:W1:Y:S01]  /*0460*/  I2F.RP R7, R12 ;  /* 0x0000000c00077306 */ /* 0x000e620000209400 */
[----:B------:R-:W-:Y:S02]  /*0470*/  CS2R R56, SRZ ;  /* 0x0000000000387805 */ /* 0x000fe4000001ff00 */
[----:B------:R-:W-:Y:S02]  /*0480*/  CS2R R58, SRZ ;  /* 0x00000000003a7805 */ /* 0x000fe4000001ff00 */
[----:B------:R-:W-:-:S02]  /*0490*/  CS2R R60, SRZ ;  /* 0x00000000003c7805 */ /* 0x000fc4000001ff00 */
[----:B------:R-:W-:Y:S02]  /*04a0*/  CS2R R62, SRZ ;  /* 0x00000000003e7805 */ /* 0x000fe4000001ff00 */
[----:B------:R-:W-:Y:S02]  /*04b0*/  CS2R R64, SRZ ;  /* 0x0000000000407805 */ /* 0x000fe4000001ff00 */
[----:B------:R-:W-:Y:S02]  /*04c0*/  CS2R R66, SRZ ;  /* 0x0000000000427805 */ /* 0x000fe4000001ff00 */
[----:B------:R-:W-:Y:S02]  /*04d0*/  CS2R R68, SRZ ;  /* 0x0000000000447805 */ /* 0x000fe4000001ff00 */
[----:B------:R-:W-:Y:S02]  /*04e0*/  CS2R R70, SRZ ;  /* 0x0000000000467805 */ /* 0x000fe4000001ff00 */
[----:B------:R-:W-:-:S02]  /*04f0*/  CS2R R72, SRZ ;  /* 0x0000000000487805 */ /* 0x000fc4000001ff00 */
[----:B------:R-:W-:Y:S02]  /*0500*/  CS2R R74, SRZ ;  /* 0x00000000004a7805 */ /* 0x000fe4000001ff00 */
[----:B------:R-:W-:Y:S02]  /*0510*/  CS2R R76, SRZ ;  /* 0x00000000004c7805 */ /* 0x000fe4000001ff00 */
[----:B------:R-:W-:Y:S02]  /*0520*/  CS2R R78, SRZ ;  /* 0x00000000004e7805 */ /* 0x000fe4000001ff00 */
[----:B------:R-:W-:Y:S02]  /*0530*/  CS2R R80, SRZ ;  /* 0x0000000000507805 */ /* 0x000fe4000001ff00 */
[----:B------:R-:W-:Y:S01]  /*0540*/  CS2R R82, SRZ ;  /* 0x0000000000527805 */ /* 0x000fe2000001ff00 */
[----:B-1----:R-:W1:Y:S01]  /*0550*/  MUFU.RCP R7, R7 ;  /* 0x0000000700077308 */ /* 0x002e620000001000 */
[----:B------:R-:W-:-:S02]  /*0560*/  LOP3.LUT R160, R160, 0x7fffffc, RZ, 0xc0, !PT ;  /* 0x07fffffca0a07812 */ /* 0x000fc400078ec0ff */
[----:B------:R-:W-:Y:S02]  /*0570*/  CS2R R84, SRZ ;  /* 0x0000000000547805 */ /* 0x000fe4000001ff00 */
[----:B------:R-:W-:Y:S01]  /*0580*/  CS2R R86, SRZ ;  /* 0x0000000000567805 */ /* 0x000fe2000001ff00 */
[----:B------:R-:W-:Y:S01]  /*0590*/  UMOV UR19, 0x1 ;  /* 0x0000000100137882 */ /* 0x000fe20000000000 */
[----:B------:R-:W-:Y:S01]  /*05a0*/  UMOV UR20, 0xffffffff ;  /* 0xffffffff00147882 */ /* 0x000fe20000000000 */
[----:B------:R-:W-:Y:S01]  /*05b0*/  UMOV UR4, URZ ;  /* 0x0000003f00047c82 */ /* 0x000fe20008000000 */
[----:B------:R-:W-:Y:S01]  /*05c0*/  UMOV UR5, URZ ;  /* 0x0000003f00057c82 */ /* 0x000fe20008000000 */
[----:B-1----:R-:W-:Y:S01]  /*05d0*/  VIADD R2, R7, 0xffffffe ;  /* 0x0ffffffe07027836 */ /* 0x002fe20000000000 */
[----:B------:R-:W-:-:S03]  /*05e0*/  IABS R7, R6 ;  /* 0x0000000600077213 */ /* 0x000fc60000000000 */
[----:B------:R1:W2:Y:S02]  /*05f0*/  F2I.FTZ.U32.TRUNC.NTZ R3, R2 ;  /* 0x0000000200037305 */ /* 0x0002a4000021f000 */
[----:B-1----:R-:W-:Y:S02]  /*0600*/  IMAD.MOV.U32 R2, RZ, RZ, RZ ;  /* 0x000000ffff027224 */ /* 0x002fe400078e00ff */
[----:B--2---:R-:W-:-:S04]  /*0610*/  IMAD.MOV R11, RZ, RZ, -R3 ;  /* 0x000000ffff0b7224 */ /* 0x004fc800078e0a03 */
[----:B------:R-:W-:-:S04]  /*0620*/  IMAD R11, R11, R12, RZ ;  /* 0x0000000c0b0b7224 */ /* 0x000fc800078e02ff */
[----:B------:R-:W-:-:S04]  /*0630*/  IMAD.HI.U32 R2, R3, R11, R2 ;  /* 0x0000000b03027227 */ /* 0x000fc800078e0002 */
[----:B------:R-:W-:Y:S02]  /*0640*/  IMAD.MOV R11, RZ, RZ, -R7 ;  /* 0x000000ffff0b7224 */ /* 0x000fe400078e0a07 */
[----:B------:R-:W-:-:S04]  /*0650*/  IMAD.HI.U32 R3, R2, R8, RZ ;  /* 0x0000000802037227 */ /* 0x000fc800078e00ff */
[----:B------:R-:W-:Y:S02]  /*0660*/  IMAD R7, R5, -0xc0, R10 ;  /* 0xffffff4005077824 */ /* 0x000fe400078e020a */
[----:B------:R-:W-:-:S03]  /*0670*/  IMAD R5, R3, R11, R8 ;  /* 0x0000000b03057224 */ /* 0x000fc600078e0208 */
[----:B------:R-:W-:Y:S02]  /*0680*/  IABS R13, R7 ;  /* 0x00000007000d7213 */ /* 0x000fe40000000000 */
[----:B------:R-:W-:Y:S02]  /*0690*/  ISETP.GT.U32.AND P0, PT, R12, R5, PT ;  /* 0x000000050c00720c */ /* 0x000fe40003f04070 */
[----:B------:R-:W-:Y:S01]  /*06a0*/  LOP3.LUT R7, R7, R6, RZ, 0x3c, !PT ;  /* 0x0000000607077212 */ /* 0x000fe200078e3cff */
[----:B------:R-:W-:-:S03]  /*06b0*/  IMAD.MOV.U32 R3, RZ, RZ, R13 ;  /* 0x000000ffff037224 */ /* 0x000fc600078e000d */
[----:B------:R-:W-:Y:S01]  /*06c0*/  ISETP.GE.AND P4, PT, R7, RZ, PT ;  /* 0x000000ff0700720c */ /* 0x000fe20003f86270 */
[----:B------:R-:W-:-:S04]  /*06d0*/  IMAD.HI.U32 R8, R2, R3, RZ ;  /* 0x0000000302087227 */ /* 0x000fc800078e00ff */
[----:B------:R-:W-:Y:S02]  /*06e0*/  IMAD R2, R8, R11, R3 ;  /* 0x0000000b08027224 */ /* 0x000fe400078e0203 */
[----:B------:R-:W-:Y:S02]  /*06f0*/  @!P0 IMAD.IADD R5, R5, 0x1, -R12 ;  /* 0x0000000105058824 */ /* 0x000fe400078e0a0c */
[----:B------:R-:W-:Y:S01]  /*0700*/  VIADD R3, R9, 0xffffffe ;  /* 0x0ffffffe09037836 */ /* 0x000fe20000000000 */
[----:B------:R-:W-:Y:S01]  /*0710*/  ISETP.GT.U32.AND P3, PT, R12, R2, PT ;  /* 0x000000020c00720c */ /* 0x000fe20003f64070 */
[----:B------:R-:W-:Y:S01]  /*0720*/  IMAD.SHL.U32 R11, R18, 0x8, RZ ;  /* 0x00000008120b7824 */ /* 0x000fe200078e00ff */
[----:B------:R-:W-:Y:S02]  /*0730*/  ISETP.GT.U32.AND P0, PT, R12, R5, PT ;  /* 0x000000050c00720c */ /* 0x000fe40003f04070 */
[----:B------:R-:W-:Y:S01]  /*0740*/  SHF.R.U32.HI R9, RZ, 0x2, R18 ;  /* 0x00000002ff097819 */ /* 0x000fe20000011612 */
[----:B------:R-:W1:Y:S01]  /*0750*/  F2I.FTZ.U32.TRUNC.NTZ R3, R3 ;  /* 0x0000000300037305 */ /* 0x000e62000021f000 */
[----:B------:R-:W-:-:S02]  /*0760*/  LOP3.LUT R15, R11, 0x18, R18, 0x48, !PT ;  /* 0x000000180b0f7812 */ /* 0x000fc400078e4812 */
[----:B------:R-:W-:Y:S02]  /*0770*/  SGXT.U32 R9, R9, 0x5 ;  /* 0x000000050909781a */ /* 0x000fe40000000000 */
[----:B------:R-:W-:-:S03]  /*0780*/  LOP3.LUT R11, R11, 0x18, RZ, 0xc0, !PT ;  /* 0x000000180b0b7812 */ /* 0x000fc600078ec0ff */
[--C-:B------:R-:W-:Y:S02]  /*0790*/  @!P3 IMAD.IADD R2, R2, 0x1, -R12.reuse ;  /* 0x000000010202b824 */ /* 0x100fe400078e0a0c */
[----:B------:R-:W-:Y:S01]  /*07a0*/  @!P0 IMAD.IADD R5, R5, 0x1, -R12 ;  /* 0x0000000105058824 */ /* 0x000fe200078e0a0c */
[----:B------:R-:W-:Y:S01]  /*07b0*/  ISETP.NE.AND P0, PT, R6, RZ, PT ;  /* 0x000000ff0600720c */ /* 0x000fe20003f05270 */
[----:B------:R-:W-:Y:S01]  /*07c0*/  @!P3 VIADD R8, R8, 0x1 ;  /* 0x000000010808b836 */ /* 0x000fe20000000000 */
[----:B------:R-:W-:Y:S01]  /*07d0*/  ISETP.GE.U32.AND P1, PT, R2, R12, PT ;  /* 0x0000000c0200720c */ /* 0x000fe20003f26070 */
[----:B------:R-:W-:Y:S01]  /*07e0*/  @!P2 IMAD.MOV R5, RZ, RZ, -R5 ;  /* 0x000000ffff05a224 */ /* 0x000fe200078e0a05 */
[----:B------:R-:W-:Y:S01]  /*07f0*/  LOP3.LUT R6, RZ, R6, RZ, 0x33, !PT ;  /* 0x00000006ff067212 */ /* 0x000fe200078e33ff */
[----:B-1----:R-:W-:-:S03]  /*0800*/  IMAD.MOV R2, RZ, RZ, -R3 ;  /* 0x000000ffff027224 */ /* 0x002fc600078e0a03 */
[----:B------:R-:W-:Y:S01]  /*0810*/  SEL R5, R6, R5, !P0 ;  /* 0x0000000506057207 */ /* 0x000fe20004000000 */
[----:B------:R-:W-:Y:S02]  /*0820*/  IMAD R7, R2, R21, RZ ;  /* 0x0000001502077224 */ /* 0x000fe400078e02ff */
[----:B------:R-:W-:-:S04]  /*0830*/  IMAD.MOV.U32 R2, RZ, RZ, RZ ;  /* 0x000000ffff027224 */ /* 0x000fc800078e00ff */
[----:B------:R-:W-:Y:S01]  /*0840*/  IMAD.HI.U32 R7, R3, R7, R2 ;  /* 0x0000000703077227 */ /* 0x000fe200078e0002 */
[----:B------:R-:W-:-:S03]  /*0850*/  SHF.R.U32.HI R3, RZ, 0x4, R18 ;  /* 0x00000004ff037819 */ /* 0x000fc60000011612 */
[----:B------:R-:W-:Y:S01]  /*0860*/  IMAD.IADD R2, R4, 0x1, R5 ;  /* 0x0000000104027824 */ /* 0x000fe200078e0205 */
[----:B------:R-:W-:Y:S01]  /*0870*/  IABS R4, R0 ;  /* 0x0000000000047213 */ /* 0x000fe20000000000 */
[----:B------:R-:W-:Y:S01]  /*0880*/  @P1 VIADD R8, R8, 0x1 ;  /* 0x0000000108081836 */ /* 0x000fe20000000000 */
[----:B------:R-:W-:Y:S01]  /*0890*/  SGXT.U32 R3, R3, 0x3 ;  /* 0x000000030303781a */ /* 0x000fe20000000000 */
[----:B------:R-:W-:Y:S02]  /*08a0*/  IMAD.SHL.U32 R2, R2, 0x80, RZ ;  /* 0x0000008002027824 */ /* 0x000fe400078e00ff */
[----:B------:R-:W-:Y:S02]  /*08b0*/  @!P4 IMAD.MOV R8, RZ, RZ, -R8 ;  /* 0x000000ffff08c224 */ /* 0x000fe400078e0a08 */
[----:B------:R-:W-:Y:S01]  /*08c0*/  IMAD.MOV R13, RZ, RZ, -R4 ;  /* 0x000000ffff0d7224 */ /* 0x000fe200078e0a04 */
[----:B------:R-:W-:Y:S02]  /*08d0*/  LOP3.LUT R4, R2, R9, RZ, 0xfc, !PT ;  /* 0x0000000902047212 */ /* 0x000fe400078efcff */
[----:B------:R-:W-:-:S02]  /*08e0*/  SEL R5, R6, R8, !P0 ;  /* 0x0000000806057207 */ /* 0x000fc40004000000 */
[----:B------:R-:W-:Y:S02]  /*08f0*/  ISETP.GE.AND P0, PT, R4, RZ, PT ;  /* 0x000000ff0400720c */ /* 0x000fe40003f06270 */
[----:B------:R-:W-:Y:S01]  /*0900*/  LOP3.LUT R8, R2, 0x40, R9, 0xfe, !PT ;  /* 0x0000004002087812 */ /* 0x000fe200078efe09 */
[----:B------:R-:W-:Y:S01]  /*0910*/  IMAD.SHL.U32 R5, R5, 0x80, RZ ;  /* 0x0000008005057824 */ /* 0x000fe200078e00ff */
[----:B------:R-:W-:Y:S02]  /*0920*/  IABS R4, R4 ;  /* 0x0000000400047213 */ /* 0x000fe40000000000 */
[----:B------:R-:W-:Y:S02]  /*0930*/  ISETP.GE.AND P1, PT, R8, RZ, PT ;  /* 0x000000ff0800720c */ /* 0x000fe40003f26270 */
[----:B------:R-:W-:Y:S01]  /*0940*/  IABS R12, R8 ;  /* 0x00000008000c7213 */ /* 0x000fe20000000000 */
[----:B------:R-:W-:Y:S01]  /*0950*/  IMAD.MOV.U32 R8, RZ, RZ, R4 ;  /* 0x000000ffff087224 */ /* 0x000fe200078e0004 */
[----:B------:R-:W-:-:S02]  /*0960*/  LOP3.LUT R3, R2, R3, RZ, 0xfc, !PT ;  /* 0x0000000302037212 */ /* 0x000fc400078efcff */
[----:B------:R-:W-:Y:S02]  /*0970*/  LOP3.LUT R6, R2, 0x20, R9, 0xfe, !PT ;  /* 0x0000002002067812 */ /* 0x000fe400078efe09 */
[----:B------:R-:W-:Y:S01]  /*0980*/  LOP3.LUT R23, R2, 0x60, R9, 0xfe, !PT ;  /* 0x0000006002177812 */ /* 0x000fe200078efe09 */
[C---:B------:R-:W-:Y:S01]  /*0990*/  IMAD.HI.U32 R2, R7.reuse, R8, RZ ;  /* 0x0000000807027227 */ /* 0x040fe200078e00ff */
[----:B------:R-:W-:Y:S02]  /*09a0*/  IABS R10, R6 ;  /* 0x00000006000a7213 */ /* 0x000fe40000000000 */
[----:B------:R-:W-:Y:S01]  /*09b0*/  IABS R14, R23 ;  /* 0x00000017000e7213 */ /* 0x000fe20000000000 */
[----:B------:R-:W-:Y:S01]  /*09c0*/  IMAD R8, R2, R13, R8 ;  /* 0x0000000d02087224 */ /* 0x000fe200078e0208 */
[----:B------:R-:W-:Y:S01]  /*09d0*/  ISETP.GE.AND P2, PT, R6, RZ, PT ;  /* 0x000000ff0600720c */ /* 0x000fe20003f46270 */
[----:B------:R-:W-:Y:S01]  /*09e0*/  IMAD.HI.U32 R4, R7, R10, RZ ;  /* 0x0000000a07047227 */ /* 0x000fe200078e00ff */
[----:B------:R-:W-:-:S02]  /*09f0*/  LOP3.LUT R2, R9, 0x20, RZ, 0xfc, !PT ;  /* 0x0000002009027812 */ /* 0x000fc400078efcff */
[----:B------:R-:W-:Y:S01]  /*0a00*/  ISETP.GT.U32.AND P6, PT, R21, R8, PT ;  /* 0x000000081500720c */ /* 0x000fe20003fc4070 */
[----:B------:R-:W-:Y:S01]  /*0a10*/  IMAD.HI.U32 R6, R7, R12, RZ ;  /* 0x0000000c07067227 */ /* 0x000fe200078e00ff */
[----:B------:R-:W-:Y:S02]  /*0a20*/  LOP3.LUT R27, R5, 0x20, R9, 0xfe, !PT ;  /* 0x00000020051b7812 */ /* 0x000fe400078efe09 */
[----:B------:R-:W-:Y:S01]  /*0a30*/  LOP3.LUT R25, R5, R9, RZ, 0xfc, !PT ;  /* 0x0000000905197212 */ /* 0x000fe200078efcff */
[----:B------:R-:W-:Y:S01]  /*0a40*/  IMAD.HI.U32 R7, R7, R14, RZ ;  /* 0x0000000e07077227 */ /* 0x000fe200078e00ff */
[----:B------:R-:W-:Y:S02]  /*0a50*/  LOP3.LUT R29, R5, 0x40, R9, 0xfe, !PT ;  /* 0x00000040051d7812 */ /* 0x000fe400078efe09 */
[----:B------:R-:W-:Y:S01]  /*0a60*/  LOP3.LUT R31, R5, 0x60, R9, 0xfe, !PT ;  /* 0x00000060051f7812 */ /* 0x000fe200078efe09 */
[-C--:B------:R-:W-:Y:S01]  /*0a70*/  IMAD R10, R4, R13.reuse, R10 ;  /* 0x0000000d040a7224 */ /* 0x080fe200078e020a */
[C---:B------:R-:W-:Y:S01]  /*0a80*/  LOP3.LUT R4, R9.reuse, 0x40, RZ, 0xfc, !PT ;  /* 0x0000004009047812 */ /* 0x040fe200078efcff */
[-C--:B------:R-:W-:Y:S01]  /*0a90*/  IMAD R12, R6, R13.reuse, R12 ;  /* 0x0000000d060c7224 */ /* 0x080fe200078e020c */
[----:B------:R-:W-:Y:S01]  /*0aa0*/  LOP3.LUT R6, R9, 0x60, RZ, 0xfc, !PT ;  /* 0x0000006009067812 */ /* 0x000fe200078efcff */
[----:B------:R-:W-:Y:S01]  /*0ab0*/  IMAD R13, R7, R13, R14 ;  /* 0x0000000d070d7224 */ /* 0x000fe200078e020e */
[C---:B------:R-:W-:Y:S01]  /*0ac0*/  ISETP.GT.U32.AND P3, PT, R21.reuse, R10, PT ;  /* 0x0000000a1500720c */ /* 0x040fe20003f64070 */
[----:B------:R-:W-:Y:S01]  /*0ad0*/  @!P6 IMAD.IADD R8, R8, 0x1, -R21 ;  /* 0x000000010808e824 */ /* 0x000fe200078e0a15 */
[C---:B------:R-:W-:Y:S01]  /*0ae0*/  ISETP.GT.U32.AND P4, PT, R21.reuse, R12, PT ;  /* 0x0000000c1500720c */ /* 0x040fe20003f84070 */
[--C-:B------:R-:W-:Y:S01]  /*0af0*/  IMAD R2, R2, 0x20, R15.reuse ;  /* 0x0000002002027824 */ /* 0x100fe200078e020f */
[C---:B------:R-:W-:Y:S01]  /*0b00*/  ISETP.GT.U32.AND P5, PT, R21.reuse, R13, PT ;  /* 0x0000000d1500720c */ /* 0x040fe20003fa4070 */
[--C-:B------:R-:W-:Y:S01]  /*0b10*/  IMAD R4, R4, 0x20, R15.reuse ;  /* 0x0000002004047824 */ /* 0x100fe200078e020f */
[----:B------:R-:W-:Y:S01]  /*0b20*/  ISETP.GT.U32.AND P6, PT, R21, R8, PT ;  /* 0x000000081500720c */ /* 0x000fe20003fc4070 */
[--C-:B------:R-:W-:Y:S01]  /*0b30*/  IMAD R6, R6, 0x20, R15.reuse ;  /* 0x0000002006067824 */ /* 0x100fe200078e020f */
[----:B------:R-:W-:Y:S01]  /*0b40*/  LEA R37, R2, UR18, 0x1 ;  /* 0x0000001202257c11 */ /* 0x000fe2000f8e08ff */
[----:B------:R-:W-:Y:S01]  /*0b50*/  IMAD R7, R9, 0x20, R15 ;  /* 0x0000002009077824 */ /* 0x000fe200078e020f */
[----:B------:R-:W-:Y:S01]  /*0b60*/  LEA R39, R4, UR18, 0x1 ;  /* 0x0000001204277c11 */ /* 0x000fe2000f8e08ff */
[----:B------:R-:W-:Y:S01]  /*0b70*/  IMAD.HI R15, R27, 0x2aaaaaab, RZ ;  /* 0x2aaaaaab1b0f7827 */ /* 0x000fe200078e02ff */
[----:B------:R-:W-:-:S03]  /*0b80*/  LEA R41, R6, UR18, 0x1 ;  /* 0x0000001206297c11 */ /* 0x000fc6000f8e08ff */
[----:B------:R-:W-:Y:S01]  /*0b90*/  @!P3 IMAD.IADD R10, R10, 0x1, -R21 ;  /* 0x000000010a0ab824 */ /* 0x000fe200078e0a15 */
[----:B------:R-:W-:Y:S01]  /*0ba0*/  SHF.R.U32.HI R16, RZ, 0x1f, R15 ;  /* 0x0000001fff107819 */ /* 0x000fe2000001160f */
[--C-:B------:R-:W-:Y:S02]  /*0bb0*/  @!P4 IMAD.IADD R12, R12, 0x1, -R21.reuse ;  /* 0x000000010c0cc824 */ /* 0x100fe400078e0a15 */
[--C-:B------:R-:W-:Y:S01]  /*0bc0*/  @!P5 IMAD.IADD R13, R13, 0x1, -R21.reuse ;  /* 0x000000010d0dd824 */ /* 0x100fe200078e0a15 */
[----:B------:R-:W-:Y:S01]  /*0bd0*/  ISETP.GT.U32.AND P5, PT, R21, R10, PT ;  /* 0x0000000a1500720c */ /* 0x000fe20003fa4070 */
[----:B------:R-:W-:Y:S01]  /*0be0*/  @!P6 IMAD.IADD R8, R8, 0x1, -R21 ;  /* 0x000000010808e824 */ /* 0x000fe200078e0a15 */
[----:B------:R-:W-:Y:S01]  /*0bf0*/  LEA.HI R16, R15, R16, RZ, 0x17 ;  /* 0x000000100f107211 */ /* 0x000fe200078fb8ff */
[----:B------:R-:W-:Y:S01]  /*0c00*/  IMAD.HI R9, R25, 0x2aaaaaab, RZ ;  /* 0x2aaaaaab19097827 */ /* 0x000fe200078e02ff */
[C---:B------:R-:W-:Y:S02]  /*0c10*/  ISETP.GT.U32.AND P4, PT, R21.reuse, R12, PT ;  /* 0x0000000c1500720c */ /* 0x040fe40003f84070 */
[----:B------:R-:W-:Y:S01]  /*0c20*/  ISETP.GT.U32.AND P3, PT, R21, R13, PT ;  /* 0x0000000d1500720c */ /* 0x000fe20003f64070 */
[----:B------:R-:W-:Y:S01]  /*0c30*/  IMAD R16, R16, -0xc00, R27 ;  /* 0xfffff40010107824 */ /* 0x000fe200078e021b */
[----:B------:R-:W-:Y:S01]  /*0c40*/  ISETP.GE.AND P6, PT, R23, RZ, PT ;  /* 0x000000ff1700720c */ /* 0x000fe20003fc6270 */
[----:B------:R-:W1:Y:S01]  /*0c50*/  LDC.64 R26, c[0x0][0x210] ;  /* 0x00008400ff1a7b82 */ /* 0x000e620000000a00 */
[----:B------:R-:W-:Y:S01]  /*0c60*/  IMAD.HI R17, R29, 0x2aaaaaab, RZ ;  /* 0x2aaaaaab1d117827 */ /* 0x000fe200078e02ff */
[----:B------:R-:W-:-:S03]  /*0c70*/  SHF.R.U32.HI R14, RZ, 0x1f, R9 ;  /* 0x0000001fff0e7819 */ /* 0x000fc60000011609 */
[----:B------:R-:W-:Y:S01]  /*0c80*/  IMAD.HI R19, R31, 0x2aaaaaab, RZ ;  /* 0x2aaaaaab1f137827 */ /* 0x000fe200078e02ff */
[----:B------:R-:W-:Y:S02]  /*0c90*/  SHF.R.U32.HI R20, RZ, 0x1f, R17 ;  /* 0x0000001fff147819 */ /* 0x000fe40000011611 */
[----:B------:R-:W-:Y:S01]  /*0ca0*/  LEA.HI R14, R9, R14, RZ, 0x17 ;  /* 0x0000000e090e7211 */ /* 0x000fe200078fb8ff */
[----:B------:R-:W-:Y:S01]  /*0cb0*/  @!P5 IMAD.IADD R10, R10, 0x1, -R21 ;  /* 0x000000010a0ad824 */ /* 0x000fe200078e0a15 */
[----:B------:R-:W-:Y:S01]  /*0cc0*/  SHF.R.U32.HI R22, RZ, 0x1f, R19 ;  /* 0x0000001fff167819 */ /* 0x000fe20000011613 */
[--C-:B------:R-:W-:Y:S01]  /*0cd0*/  @!P4 IMAD.IADD R12, R12, 0x1, -R21.reuse ;  /* 0x000000010c0cc824 */ /* 0x100fe200078e0a15 */
[----:B------:R-:W-:Y:S01]  /*0ce0*/  LOP3.LUT R9, RZ, R0, RZ, 0x33, !PT ;  /* 0x00000000ff097212 */ /* 0x000fe200078e33ff */
[----:B------:R-:W-:Y:S01]  /*0cf0*/  @!P3 IMAD.IADD R13, R13, 0x1, -R21 ;  /* 0x000000010d0db824 */ /* 0x000fe200078e0a15 */
[----:B------:R-:W-:Y:S01]  /*0d00*/  ISETP.NE.AND P3, PT, R0, RZ, PT ;  /* 0x000000ff0000720c */ /* 0x000fe20003f65270 */
[----:B------:R-:W-:Y:S01]  /*0d10*/  @!P0 IMAD.MOV R8, RZ, RZ, -R8 ;  /* 0x000000ffff088224 */ /* 0x000fe200078e0a08 */
[----:B------:R-:W-:Y:S01]  /*0d20*/  LEA.HI R20, R17, R20, RZ, 0x17 ;  /* 0x0000001411147211 */ /* 0x000fe200078fb8ff */
[----:B------:R-:W-:Y:S01]  /*0d30*/  @!P2 IMAD.MOV R10, RZ, RZ, -R10 ;  /* 0x000000ffff0aa224 */ /* 0x000fe200078e0a0a */
[----:B------:R-:W-:Y:S01]  /*0d40*/  LEA.HI R22, R19, R22, RZ, 0x17 ;  /* 0x0000001613167211 */ /* 0x000fe200078fb8ff */
[----:B------:R-:W-:Y:S01]  /*0d50*/  @!P1 IMAD.MOV R12, RZ, RZ, -R12 ;  /* 0x000000ffff0c9224 */ /* 0x000fe200078e0a0c */
[C---:B------:R-:W-:Y:S01]  /*0d60*/  SEL R24, R9.reuse, R8, !P3 ;  /* 0x0000000809187207 */ /* 0x040fe20005800000 */
[----:B------:R-:W-:Y:S01]  /*0d70*/  @!P6 IMAD.MOV R13, RZ, RZ, -R13 ;  /* 0x000000ffff0de224 */ /* 0x000fe200078e0a0d */
[C---:B------:R-:W-:Y:S01]  /*0d80*/  SEL R10, R9.reuse, R10, !P3 ;  /* 0x0000000a090a7207 */ /* 0x040fe20005800000 */
[----:B------:R-:W-:Y:S01]  /*0d90*/  IMAD R14, R14, -0xc00, R25 ;  /* 0xfffff4000e0e7824 */ /* 0x000fe200078e0219 */
[C---:B------:R-:W-:Y:S01]  /*0da0*/  SEL R12, R9.reuse, R12, !P3 ;  /* 0x0000000c090c7207 */ /* 0x040fe20005800000 */
[----:B------:R-:W-:Y:S01]  /*0db0*/  IMAD R20, R20, -0xc00, R29 ;  /* 0xfffff40014147824 */ /* 0x000fe200078e021d */
[----:B------:R-:W-:Y:S01]  /*0dc0*/  SEL R8, R9, R13, !P3 ;  /* 0x0000000d09087207 */ /* 0x000fe20005800000 */
[----:B------:R-:W-:Y:S01]  /*0dd0*/  IMAD R22, R22, -0xc00, R31 ;  /* 0xfffff40016167824 */ /* 0x000fe200078e021f */
[----:B------:R-:W-:Y:S01]  /*0de0*/  LEA R19, R7, UR18, 0x1 ;  /* 0x0000001207137c11 */ /* 0x000fe2000f8e08ff */
[----:B------:R-:W-:-:S02]  /*0df0*/  IMAD R21, R24, 0x3c00, R11 ;  /* 0x00003c0018157824 */ /* 0x000fc400078e020b */
[--C-:B------:R-:W-:Y:S02]  /*0e00*/  IMAD R23, R10, 0x3c00, R11.reuse ;  /* 0x00003c000a177824 */ /* 0x100fe400078e020b */
[--C-:B------:R-:W-:Y:S02]  /*0e10*/  IMAD R29, R14, 0x3c00, R11.reuse ;  /* 0x00003c000e1d7824 */ /* 0x100fe400078e020b */
[--C-:B------:R-:W-:Y:S02]  /*0e20*/  IMAD R31, R16, 0x3c00, R11.reuse ;  /* 0x00003c00101f7824 */ /* 0x100fe400078e020b */
[--C-:B------:R-:W-:Y:S02]  /*0e30*/  IMAD R33, R20, 0x3c00, R11.reuse ;  /* 0x00003c0014217824 */ /* 0x100fe400078e020b */
[--C-:B------:R-:W-:Y:S02]  /*0e40*/  IMAD R9, R22, 0x3c00, R11.reuse ;  /* 0x00003c0016097824 */ /* 0x100fe400078e020b */
[----:B------:R-:W-:-:S02]  /*0e50*/  IMAD R25, R12, 0x3c00, R11 ;  /* 0x00003c000c197824 */ /* 0x000fc400078e020b */
[----:B------:R-:W-:Y:S02]  /*0e60*/  IMAD R11, R8, 0x3c00, R11 ;  /* 0x00003c00080b7824 */ /* 0x000fe400078e020b */
[----:B-1----:R-:W-:-:S04]  /*0e70*/  IMAD.WIDE R20, R21, 0x2, R26 ;  /* 0x0000000215147825 */ /* 0x002fc800078e021a */
[--C-:B------:R-:W-:Y:S01]  /*0e80*/  IMAD.WIDE R22, R23, 0x2, R26.reuse ;  /* 0x0000000217167825 */ /* 0x100fe200078e021a */
[----:B------:R-:W-:Y:S01]  /*0e90*/  @!PT LDS RZ, [RZ] ;  /* 0x00000000fffff984 */ /* 0x000fe20000000800 */
[----:B------:R-:W-:Y:S01]  /*0ea0*/  @!PT LDS RZ, [RZ] ;  /* 0x00000000fffff984 */ /* 0x000fe20000000800 */
[----:B------:R-:W-:Y:S01]  /*0eb0*/  @!PT LDS RZ, [RZ] ;  /* 0x00000000fffff984 */ /* 0x000fe20000000800 */
[----:B------:R-:W-:Y:S01]  /*0ec0*/  LDGSTS.E.BYPASS.128 [R19], desc[UR22][R20.64] ;  /* 0x0000000014137fae */ /* 0x000fe2000b901c56 */
[----:B------:R-:W-:Y:S02]  /*0ed0*/  IADD3 R8, P0, R20, 0x80, RZ ;  /* 0x0000008014087810 */ /* 0x000fe40007f1e0ff */
[--C-:B------:R-:W-:Y:S01]  /*0ee0*/  IMAD.WIDE R24, R25, 0x2, R26.reuse ;  /* 0x0000000219187825 */ /* 0x100fe200078e021a */
[----:B------:R-:W-:Y:S03]  /*0ef0*/  LDGSTS.E.BYPASS.128 [R37], desc[UR22][R22.64] ;  /* 0x0000000016257fae */ /* 0x000fe6000b901c56 */
[----:B------:R-:W-:Y:S01]  /*0f00*/  IMAD.WIDE R26, R11, 0x2, R26 ;  /* 0x000000020b1a7825 */ /* 0x000fe200078e021a */
[----:B------:R-:W-:Y:S03]  /*0f10*/  LDGSTS.E.BYPASS.128 [R39], desc[UR22][R24.64] ;  /* 0x0000000018277fae */ /* 0x000fe6000b901c56 */
[--C-:B-----5:R-:W-:Y:S01]  /*0f20*/  IMAD.WIDE R28, R29, 0x2, R34.reuse ;  /* 0x000000021d1c7825 */ /* 0x120fe200078e0222 */
[----:B------:R-:W-:Y:S03]  /*0f30*/  LDGSTS.E.BYPASS.128 [R41], desc[UR22][R26.64] ;  /* 0x000000001a297fae */ /* 0x000fe6000b901c56 */
[--C-:B------:R-:W-:Y:S01]  /*0f40*/  IMAD.WIDE R30, R31, 0x2, R34.reuse ;  /* 0x000000021f1e7825 */ /* 0x100fe200078e0222 */
[----:B------:R-:W0:Y:S03]  /*0f50*/  LDGDEPBAR ;  /* 0x00000000000079af */ /* 0x000e260000000000 */
[----:B------:R-:W-:Y:S01]  /*0f60*/  IMAD.WIDE R32, R33, 0x2, R34 ;  /* 0x0000000221207825 */ /* 0x000fe200078e0222 */
[----:B------:R-:W-:Y:S01]  /*0f70*/  LDGSTS.E.BYPASS.128 [R19+0x6000], desc[UR22][R28.64] ;  /* 0x060000001c137fae */ /* 0x000fe2000b901c56 */
[----:B------:R-:W-:-:S02]  /*0f80*/  IADD3 R17, P2, R30, 0x80, RZ ;  /* 0x000000801e117810 */ /* 0x000fc40007f5e0ff */
[----:B------:R-:W-:Y:S01]  /*0f90*/  IMAD.WIDE R34, R9, 0x2, R34 ;  /* 0x0000000209227825 */ /* 0x000fe200078e0222 */
[----:B------:R-:W-:Y:S01]  /*0fa0*/  LDGSTS.E.BYPASS.128 [R37+0x6000], desc[UR22][R30.64] ;  /* 0x060000001e257fae */ /* 0x000fe2000b901c56 */
[----:B------:R-:W-:Y:S02]  /*0fb0*/  IADD3 R9, P1, R22, 0x80, RZ ;  /* 0x0000008016097810 */ /* 0x000fe40007f3e0ff */
[----:B------:R-:W-:Y:S01]  /*0fc0*/  IMAD.X R10, RZ, RZ, R21, P0 ;  /* 0x000000ffff0a7224 */ /* 0x000fe200000e0615 */
[----:B------:R-:W-:Y:S01]  /*0fd0*/  LDGSTS.E.BYPASS.128 [R39+0x6000], desc[UR22][R32.64] ;  /* 0x0600000020277fae */ /* 0x000fe2000b901c56 */
[----:B------:R-:W-:Y:S01]  /*0fe0*/  IADD3 R11, P0, R24, 0x80, RZ ;  /* 0x00000080180b7810 */ /* 0x000fe20007f1e0ff */
[----:B------:R-:W-:Y:S01]  /*0ff0*/  IMAD.X R12, RZ, RZ, R23, P1 ;  /* 0x000000ffff0c7224 */ /* 0x000fe200008e0617 */
[----:B------:R-:W-:Y:S01]  /*1000*/  IADD3 R13, P1, R26, 0x80, RZ ;  /* 0x000000801a0d7810 */ /* 0x000fe20007f3e0ff */
[----:B------:R-:W-:Y:S01]  /*1010*/  LDGSTS.E.BYPASS.128 [R41+0x6000], desc[UR22][R34.64] ;  /* 0x0600000022297fae */ /* 0x000fe2000b901c56 */
[----:B------:R-:W-:-:S02]  /*1020*/  IMAD.X R157, RZ, RZ, R31, P2 ;  /* 0x000000ffff9d7224 */ /* 0x000fc400010e061f */
[----:B------:R-:W-:Y:S01]  /*1030*/  IMAD.X R14, RZ, RZ, R25, P0 ;  /* 0x000000ffff0e7224 */ /* 0x000fe200000e0619 */
[----:B------:R-:W0:Y:S01]  /*1040*/  LDGDEPBAR ;  /* 0x00000000000079af */ /* 0x000e220000000000 */
[----:B------:R-:W-:Y:S01]  /*1050*/  BAR.SYNC.DEFER_BLOCKING 0x0 ;  /* 0x0000000000007b1d */ /* 0x000fe20000010000 */
[----:B------:R-:W-:Y:S01]  /*1060*/  IADD3 R15, P0, R28, 0x80, RZ ;  /* 0x000000801c0f7810 */ /* 0x000fe20007f1e0ff */
[----:B------:R-:W-:Y:S01]  /*1070*/  IMAD.X R16, RZ, RZ, R27, P1 ;  /* 0x000000ffff107224 */ /* 0x000fe200008e061b */
[----:B------:R-:W-:-:S03]  /*1080*/  IADD3 R155, P1, R32, 0x80, RZ ;  /* 0x00000080209b7810 */ /* 0x000fc60007f3e0ff */
[----:B------:R-:W-:Y:S01]  /*1090*/  IMAD.X R154, RZ, RZ, R29, P0 ;  /* 0x000000ffff9a7224 */ /* 0x000fe200000e061d */
[----:B------:R-:W-:Y:S01]  /*10a0*/  IADD3 R156, P0, R34, 0x80, RZ ;  /* 0x00000080229c7810 */ /* 0x000fe20007f1e0ff */
[----:B------:R-:W-:-:S04]  /*10b0*/  IMAD.X R158, RZ, RZ, R33, P1 ;  /* 0x000000ffff9e7224 */ /* 0x000fc800008e0621 */
[----:B------:R-:W-:Y:S01]  /*10c0*/  IMAD.X R159, RZ, RZ, R35, P0 ;  /* 0x000000ffff9f7224 */ /* 0x000fe200000e0623 */
[----:B------:R-:W-:Y:S01]  /*10d0*/  @!PT LDS RZ, [RZ] ;  /* 0x00000000fffff984 */ /* 0x000fe20000000800 */
[----:B------:R-:W-:Y:S01]  /*10e0*/  @!PT LDS RZ, [RZ] ;  /* 0x00000000fffff984 */ /* 0x000fe20000000800 */
[----:B------:R-:W-:Y:S01]  /*10f0*/  @!PT LDS RZ, [RZ] ;  /* 0x00000000fffff984 */ /* 0x000fe20000000800 */
[----:B------:R-:W-:Y:S04]  /*1100*/  LDGSTS.E.BYPASS.128 [R19+0x2000], desc[UR22][R20.64+0x40] ;  /* 0x0200004014137fae */ /* 0x000fe8000b901c56 */
[----:B------:R-:W-:Y:S04]  /*1110*/  LDGSTS.E.BYPASS.128 [R37+0x2000], desc[UR22][R22.64+0x40] ;  /* 0x0200004016257fae */ /* 0x000fe8000b901c56 */
[----:B------:R1:W-:Y:S04]  /*1120*/  LDGSTS.E.BYPASS.128 [R39+0x2000], desc[UR22][R24.64+0x40] ;  /* 0x0200004018277fae */ /* 0x0003e8000b901c56 */
[----:B------:R2:W-:Y:S04]  /*1130*/  LDGSTS.E.BYPASS.128 [R41+0x2000], desc[UR22][R26.64+0x40] ;  /* 0x020000401a297fae */ /* 0x0005e8000b901c56 */
[----:B------:R-:W0:Y:S04]  /*1140*/  LDGDEPBAR ;  /* 0x00000000000079af */ /* 0x000e280000000000 */
[----:B------:R3:W-:Y:S01]  /*1150*/  LDGSTS.E.BYPASS.128 [R19+0x8000], desc[UR22][R28.64+0x40] ;  /* 0x080000401c137fae */ /* 0x0007e2000b901c56 */
[----:B-1----:R-:W-:-:S03]  /*1160*/  CS2R R24, SRZ ;  /* 0x0000000000187805 */ /* 0x002fc6000001ff00 */
[----:B------:R1:W-:Y:S01]  /*1170*/  LDGSTS.E.BYPASS.128 [R37+0x8000], desc[UR22][R30.64+0x40] ;  /* 0x080000401e257fae */ /* 0x0003e2000b901c56 */
[----:B--2---:R-:W-:-:S03]  /*1180*/  CS2R R26, SRZ ;  /* 0x00000000001a7805 */ /* 0x004fc6000001ff00 */
[----:B------:R2:W-:Y:S04]  /*1190*/  LDGSTS.E.BYPASS.128 [R39+0x8000], desc[UR22][R32.64+0x40] ;  /* 0x0800004020277fae */ /* 0x0005e8000b901c56 */
[----:B------:R4:W-:Y:S01]  /*11a0*/  LDGSTS.E.BYPASS.128 [R41+0x8000], desc[UR22][R34.64+0x40] ;  /* 0x0800004022297fae */ /* 0x0009e2000b901c56 */
[----:B---3--:R-:W-:-:S03]  /*11b0*/  CS2R R28, SRZ ;  /* 0x00000000001c7805 */ /* 0x008fc6000001ff00 */
[----:B------:R-:W0:Y:S01]  /*11c0*/  LDGDEPBAR ;  /* 0x00000000000079af */ /* 0x000e220000000000 */
[----:B-1----:R-:W-:Y:S02]  /*11d0*/  CS2R R30, SRZ ;  /* 0x00000000001e7805 */ /* 0x002fe4000001ff00 */
[----:B------:R-:W-:Y:S02]  /*11e0*/  CS2R R36, SRZ ;  /* 0x0000000000247805 */ /* 0x000fe4000001ff00 */
[----:B--2---:R-:W-:Y:S02]  /*11f0*/  CS2R R32, SRZ ;  /* 0x0000000000207805 */ /* 0x004fe4000001ff00 */
[----:B------:R-:W-:Y:S02]  /*1200*/  CS2R R38, SRZ ;  /* 0x0000000000267805 */ /* 0x000fe4000001ff00 */
[----:B----4-:R-:W-:Y:S02]  /*1210*/  CS2R R34, SRZ ;  /* 0x0000000000227805 */ /* 0x010fe4000001ff00 */
[----:B------:R-:W-:-:S07]  /*1220*/  CS2R R40, SRZ ;  /* 0x0000000000287805 */ /* 0x000fce000001ff00 */
.L_x_0:
[----:B------:R-:W1:Y:S01]  /*1230*/  SHFL.IDX PT, R18, R160, RZ, 0x1f ;  /* 0x00001fffa0127589 */ /* 0x000e6200000e0000 */
[----:B------:R-:W-:Y:S01]  /*1240*/  UIADD3 UR20, UR20, 0x1, URZ ;  /* 0x0000000114147890 */ /* 0x000fe2000fffe03f */
[----:B------:R-:W-:-:S04]  /*1250*/  DEPBAR.LE SB0, 0x2 ;  /* 0x000080800000791a */ /* 0x000fc80000000000 */
[----:B------:R-:W-:Y:S01]  /*1260*/  UISETP.GE.AND UP0, UPT, UR20, 0x3, UPT ;  /* 0x000000031400788c */ /* 0x000fe2000bf06270 */
[----:B------:R-:W-:Y:S01]  /*1270*/  BAR.SYNC.DEFER_BLOCKING 0x0 ;  /* 0x0000000000007b1d */ /* 0x000fe20000010000 */
[----:B------:R-:W-:Y:S01]  /*1280*/  UIADD3 UR19, UR19, 0x1, URZ ;  /* 0x0000000113137890 */ /* 0x000fe2000fffe03f */
[----:B------:R-:W-:Y:S01]  /*1290*/  IADD3 R22, P1, R8, UR4, RZ ;  /* 0x0000000408167c10 */ /* 0x000fe2000ff3e0ff */
[----:B------:R-:W-:Y:S01]  /*12a0*/  USEL UR20, UR20, URZ, !UP0 ;  /* 0x0000003f14147287 */ /* 0x000fe2000c000000 */
[----:B------:R-:W-:Y:S02]  /*12b0*/  VIADD R161, R161, 0x20 ;  /* 0x00000020a1a17836 */ /* 0x000fe40000000000 */
[----:B------:R-:W-:Y:S01]  /*12c0*/  UMOV UR15, 0x80000020 ;  /* 0x80000020000f7882 */ /* 0x000fe20000000000 */
[----:B------:R-:W-:Y:S01]  /*12d0*/  UMOV UR9, 0x80000020 ;  /* 0x8000002000097882 */ /* 0x000fe20000000000 */
[----:B------:R-:W-:Y:S02]  /*12e0*/  IADD3.X R23, R10, UR5, RZ, P1, !PT ;  /* 0x000000050a177c10 */ /* 0x000fe40008ffe4ff */
[----:B------:R-:W-:-:S02]  /*12f0*/  IADD3 R152, P1, R9, UR4, RZ ;  /* 0x0000000409987c10 */ /* 0x000fc4000ff3e0ff */
[----:B------:R-:W-:Y:S02]  /*1300*/  ISETP.GE.U32.AND P0, PT, R161, 0x3bc0, PT ;  /* 0x00003bc0a100780c */ /* 0x000fe40003f06070 */
[----:B------:R-:W-:Y:S02]  /*1310*/  IADD3.X R153, R12, UR5, RZ, P1, !PT ;  /* 0x000000050c997c10 */ /* 0x000fe40008ffe4ff */
[----:B-1----:R-:W-:Y:S02]  /*1320*/  R2UR UR6, R18 ;  /* 0x00000000120672ca */ /* 0x002fe400000e0000 */
[----:B------:R-:W-:-:S04]  /*1330*/  IADD3 R18, P1, R11, UR4, RZ ;  /* 0x000000040b127c10 */ /* 0x000fc8000ff3e0ff */
[----:B------:R-:W-:Y:S01]  /*1340*/  IADD3.X R19, R14, UR5, RZ, P1, !PT ;  /* 0x000000050e137c10 */ /* 0x000fe20008ffe4ff */
[----:B------:R-:W-:Y:S01]  /*1350*/  WARPGROUP.ARRIVE ;  /* 0x00000000000079c5 */ /* 0x000fe20000000000 */
[----:B------:R-:W-:-:S04]  /*1360*/  IADD3 R20, P1, R13, UR4, RZ ;  /* 0x000000040d147c10 */ /* 0x000fc8000ff3e0ff */
[----:B------:R-:W-:Y:S01]  /*1370*/  IADD3.X R21, R16, UR5, RZ, P1, !PT ;  /* 0x0000000510157c10 */ /* 0x000fe20008ffe4ff */
[----:B------:R-:W-:Y:S02]  /*1380*/  USHF.L.U32 UR7, UR6, 0x6, URZ ;  /* 0x0000000606077899 */ /* 0x000fe4000800063f */
[----:B------:R-:W-:Y:S02]  /*1390*/  ULEA UR6, UR20, UR18, 0xd ;  /* 0x0000001214067291 */ /* 0x000fe4000f8e683f */
[----:B------:R-:W-:Y:S02]  /*13a0*/  ULOP3.LUT UR7, UR7, 0xc0, URZ, 0xc0, !UPT ;  /* 0x000000c007077892 */ /* 0x000fe4000f8ec03f */
[----:B------:R-:W-:Y:S02]  /*13b0*/  USHF.R.U32.HI UR8, URZ, 0x4, UR6 ;  /* 0x000000043f087899 */ /* 0x000fe40008011606 */
[----:B------:R-:W-:Y:S02]  /*13c0*/  UIADD3 UR6, UR6, 0x6000, URZ ;  /* 0x0000600006067890 */ /* 0x000fe4000fffe03f */
[----:B------:R-:W-:-:S02]  /*13d0*/  ULOP3.LUT UR8, UR8, 0x3fff, URZ, 0xc0, !UPT ;  /* 0x00003fff08087892 */ /* 0x000fc4000f8ec03f */
[----:B------:R-:W-:Y:S02]  /*13e0*/  USHF.R.U32.HI UR6, URZ, 0x4, UR6 ;  /* 0x000000043f067899 */ /* 0x000fe40008011606 */
[----:B------:R-:W-:Y:S02]  /*13f0*/  UIADD3 UR16, UP0, UR7, UR8, URZ ;  /* 0x0000000807107290 */ /* 0x000fe4000ff1e03f */
[----:B------:R-:W-:Y:S02]  /*1400*/  ULOP3.LUT UR6, UR6, 0x3fff, URZ, 0xc0, !UPT ;  /* 0x00003fff06067892 */ /* 0x000fe4000f8ec03f */
[----:B------:R-:W-:Y:S02]  /*1410*/  UIADD3.X UR17, URZ, URZ, URZ, UP0, !UPT ;  /* 0x0000003f3f117290 */ /* 0x000fe400087fe43f */
[----:B------:R-:W-:Y:S02]  /*1420*/  ULOP3.LUT UR14, UR6, 0x2000000, URZ, 0xfc, !UPT ;  /* 0x02000000060e7892 */ /* 0x000fe4000f8efc3f */
[----:B------:R-:W-:-:S02]  /*1430*/  ULOP3.LUT UR12, UR16, 0x2000000, URZ, 0xfc, !UPT ;  /* 0x02000000100c7892 */ /* 0x000fc4000f8efc3f */
[----:B------:R-:W-:Y:S01]  /*1440*/  ULOP3.LUT UR13, UR17, 0x80000020, URZ, 0xfc, !UPT ;  /* 0x80000020110d7892 */ /* 0x000fe2000f8efc3f */
[----:B------:R-:W-:Y:S01]  /*1450*/  UMOV UR8, 0x2000002 ;  /* 0x0200000200087882 */ /* 0x000fe20000000000 */
[----:B------:R-:W-:Y:S01]  /*1460*/  UMOV UR7, URZ ;  /* 0x0000003f00077c82 */ /* 0x000fe20008000000 */
[----:B------:R-:W-:Y:S02]  /*1470*/  UISETP.GE.AND UP0, UPT, UR19, 0x3, UPT ;  /* 0x000000031300788c */ /* 0x000fe4000bf06270 */
[----:B------:R-:W-:Y:S02]  /*1480*/  UIADD3.64 UR10, UR6, UR8, URZ ;  /* 0x00000008060a7297 */ /* 0x000fe4000fffe03f */
[----:B------:R-:W-:Y:S02]  /*1490*/  UIADD3.64 UR8, UR16, UR8, URZ ;  /* 0x0000000810087297 */ /* 0x000fe4000fffe03f */
[----:B------:R-:W-:Y:S01]  /*14a0*/  HGMMA.64x128x16.F32.BF16 R88, gdesc[UR12], R88 ;  /* 0x01e000000c5879f0 */ /* 0x000fe20008701858 */
[----:B------:R-:W-:Y:S01]  /*14b0*/  UMOV UR12, 0x2000100 ;  /* 0x02000100000c7882 */ /* 0x000fe20000000000 */
[----:B------:R-:W-:Y:S01]  /*14c0*/  UMOV UR13, 0x80000020 ;  /* 0x80000020000d7882 */ /* 0x000fe20000000000 */
[----:B------:R-:W-:-:S02]  /*14d0*/  USEL UR19, UR19, URZ, !UP0 ;  /* 0x0000003f13137287 */ /* 0x000fc4000c000000 */
[----:B------:R-:W-:Y:S02]  /*14e0*/  UIADD3.64 UR12, UR16, UR12, URZ ;  /* 0x0000000c100c7297 */ /* 0x000fe4000fffe03f */
[----:B------:R-:W-:-:S06]  /*14f0*/  ULEA UR6, UR19, UR18, 0xd ;  /* 0x0000001213067291 */ /* 0x000fcc000f8e683f */
[----:B------:R-:W-:Y:S02]  /*1500*/  LEA R164, R7, UR6, 0x1 ;  /* 0x0000000607a47c11 */ /* 0x000fe4000f8e08ff */
[----:B------:R-:W-:Y:S02]  /*1510*/  LEA R162, R2, UR6, 0x1 ;  /* 0x0000000602a27c11 */ /* 0x000fe4000f8e08ff */
[----:B------:R-:W-:Y:S02]  /*1520*/  LEA R163, R4, UR6, 0x1 ;  /* 0x0000000604a37c11 */ /* 0x000fe4000f8e08ff */
[----:B------:R-:W-:Y:S01]  /*1530*/  LEA R165, R6, UR6, 0x1 ;  /* 0x0000000606a57c11 */ /* 0x000fe2000f8e08ff */
[----:B------:R-:W-:-:S12]  /*1540*/  HGMMA.64x128x16.F32.BF16 R88, gdesc[UR8], R88 ;  /* 0x01e00000085879f0 */ /* 0x000fd80008701858 */
[----:B------:R-:W-:Y:S01]  /*1550*/  HGMMA.64x128x16.F32.BF16 R24, gdesc[UR12], R24 ;  /* 0x01e000000c1879f0 */ /* 0x000fe20008701818 */
[----:B------:R-:W-:Y:S01]  /*1560*/  UMOV UR8, 0x2000102 ;  /* 0x0200010200087882 */ /* 0x000fe20000000000 */
[----:B------:R-:W-:Y:S02]  /*1570*/  UMOV UR9, 0x80000020 ;  /* 0x8000002000097882 */ /* 0x000fe40000000000 */
[----:B------:R-:W-:-:S09]  /*1580*/  UIADD3.64 UR8, UR16, UR8, URZ ;  /* 0x0000000810087297 */ /* 0x000fd2000fffe03f */
[----:B------:R-:W-:Y:S03]  /*1590*/  HGMMA.64x128x16.F32.BF16 R24, gdesc[UR8], R24, gsb0 ;  /* 0x01e00000081879f0 */ /* 0x000fe60008001818 */
[----:B------:R-:W-:Y:S02]  /*15a0*/  WARPGROUP.DEPBAR.LE gsb0, 0x1 ;  /* 0x00008000000079c5 */ /* 0x000fe40000010100 */
[----:B------:R-:W-:Y:S06]  /*15b0*/  BAR.SYNC.DEFER_BLOCKING 0x0 ;  /* 0x0000000000007b1d */ /* 0x000fec0000010000 */
[----:B------:R-:W-:Y:S01]  /*15c0*/  @!PT LDS RZ, [RZ] ;  /* 0x00000000fffff984 */ /* 0x000fe20000000800 */
[----:B------:R-:W-:Y:S01]  /*15d0*/  @!PT LDS RZ, [RZ] ;  /* 0x00000000fffff984 */ /* 0x000fe20000000800 */
[----:B------:R-:W-:Y:S01]  /*15e0*/  @!PT LDS RZ, [RZ] ;  /* 0x00000000fffff984 */ /* 0x000fe20000000800 */
[----:B------:R1:W-:Y:S04]  /*15f0*/  LDGSTS.E.BYPASS.128 [R164], desc[UR22][R22.64], !P0 ;  /* 0x0000000016a47fae */ /* 0x0003e8000c101c56 */
[----:B------:R2:W-:Y:S04]  /*1600*/  LDGSTS.E.BYPASS.128 [R162], desc[UR22][R152.64], !P0 ;  /* 0x0000000098a27fae */ /* 0x0005e8000c101c56 */
[----:B------:R3:W-:Y:S01]  /*1610*/  LDGSTS.E.BYPASS.128 [R163], desc[UR22][R18.64], !P0 ;  /* 0x0000000012a37fae */ /* 0x0007e2000c101c56 */
[----:B-1----:R-:W-:-:S03]  /*1620*/  IADD3 R22, P1, R15, UR4, RZ ;  /* 0x000000040f167c10 */ /* 0x002fc6000ff3e0ff */
[----:B------:R1:W-:Y:S01]  /*1630*/  LDGSTS.E.BYPASS.128 [R165], desc[UR22][R20.64], !P0 ;  /* 0x0000000014a57fae */ /* 0x0003e2000c101c56 */
[----:B------:R-:W-:-:S03]  /*1640*/  IADD3.X R23, R154, UR5, RZ, P1, !PT ;  /* 0x000000059a177c10 */ /* 0x000fc60008ffe4ff */
[----:B------:R-:W0:Y:S01]  /*1650*/  LDGDEPBAR ;  /* 0x00000000000079af */ /* 0x000e220000000000 */
[----:B--2---:R-:W-:-:S03]  /*1660*/  IADD3 R152, P1, R17, UR4, RZ ;  /* 0x0000000411987c10 */ /* 0x004fc6000ff3e0ff */
[----:B------:R2:W-:Y:S01]  /*1670*/  LDGSTS.E.BYPASS.128 [R164+0x6000], desc[UR22][R22.64], !P0 ;  /* 0x0600000016a47fae */ /* 0x0005e2000c101c56 */
[----:B------:R-:W-:Y:S02]  /*1680*/  IADD3.X R153, R157, UR5, RZ, P1, !PT ;  /* 0x000000059d997c10 */ /* 0x000fe40008ffe4ff */
[----:B---3--:R-:W-:-:S03]  /*1690*/  IADD3 R18, P1, R155, UR4, RZ ;  /* 0x000000049b127c10 */ /* 0x008fc6000ff3e0ff */
[----:B------:R2:W-:Y:S01]  /*16a0*/  LDGSTS.E.BYPASS.128 [R162+0x6000], desc[UR22][R152.64], !P0 ;  /* 0x0600000098a27fae */ /* 0x0005e2000c101c56 */
[----:B------:R-:W-:Y:S02]  /*16b0*/  IADD3.X R19, R158, UR5, RZ, P1, !PT ;  /* 0x000000059e137c10 */ /* 0x000fe40008ffe4ff */
[----:B-1----:R-:W-:Y:S01]  /*16c0*/  IADD3 R20, P1, R156, UR4, RZ ;  /* 0x000000049c147c10 */ /* 0x002fe2000ff3e0ff */
[----:B------:R-:W-:Y:S02]  /*16d0*/  UIADD3 UR4, UP0, UR4, 0x40, URZ ;  /* 0x0000004004047890 */ /* 0x000fe4000ff1e03f */
[----:B------:R2:W-:Y:S01]  /*16e0*/  LDGSTS.E.BYPASS.128 [R163+0x6000], desc[UR22][R18.64], !P0 ;  /* 0x0600000012a37fae */ /* 0x0005e2000c101c56 */
[----:B------:R-:W-:Y:S01]  /*16f0*/  IADD3.X R21, R159, UR5, RZ, P1, !PT ;  /* 0x000000059f157c10 */ /* 0x000fe20008ffe4ff */
[----:B------:R-:W-:-:S04]  /*1700*/  UIADD3.X UR5, URZ, UR5, URZ, UP0, !UPT ;  /* 0x000000053f057290 */ /* 0x000fc800087fe43f */
[----:B------:R2:W-:Y:S01]  /*1710*/  LDGSTS.E.BYPASS.128 [R165+0x6000], desc[UR22][R20.64], !P0 ;  /* 0x0600000014a57fae */ /* 0x0005e2000c101c56 */
[----:B------:R-:W-:-:S03]  /*1720*/  ISETP.GE.U32.AND P0, PT, R161, 0x3be0, PT ;  /* 0x00003be0a100780c */ /* 0x000fc60003f06070 */
[----:B------:R-:W0:Y:S10]  /*1730*/  LDGDEPBAR ;  /* 0x00000000000079af */ /* 0x000e340000000000 */
[----:B--2---:R-:W-:Y:S05]  /*1740*/  @!P0 BRA `(.L_x_0) ;  /* 0xfffffff800b88947 */ /* 0x004fea000383ffff */
[----:B------:R-:W1:Y:S01]  /*1750*/  S2R R8, SR_TID.X ;  /* 0x0000000000087919 */ /* 0x000e620000002100 */
[----:B------:R-:W-:Y:S02]  /*1760*/  WARPGROUP.DEPBAR.LE gsb0, 0x0 ;  /* 0x00008000000079c5 */ /* 0x000fe40000010000 */
[----:B------:R-:W-:-:S04]  /*1770*/  DEPBAR.LE SB0, 0x0 ;  /* 0x000080000000791a */ /* 0x000fc80000000000 */
[----:B------:R-:W-:Y:S02]  /*1780*/  F2FP.BF16.F32.PACK_AB R48, R49, R48 ;  /* 0x000000303130723e */ /* 0x000fe400000010ff */
[----:B------:R-:W-:Y:S02]  /*1790*/  F2FP.BF16.F32.PACK_AB R88, R89, R88 ;  /* 0x000000585958723e */ /* 0x000fe400000010ff */
[----:B------:R-:W-:Y:S02]  /*17a0*/  F2FP.BF16.F32.PACK_AB R90, R91, R90 ;  /* 0x0000005a5b5a723e */ /* 0x000fe400000010ff */
[----:B------:R-:W-:Y:S02]  /*17b0*/  F2FP.BF16.F32.PACK_AB R92, R93, R92 ;  /* 0x0000005c5d5c723e */ /* 0x000fe400000010ff */
[----:B------:R-:W-:Y:S02]  /*17c0*/  F2FP.BF16.F32.PACK_AB R94, R95, R94 ;  /* 0x0000005e5f5e723e */ /* 0x000fe400000010ff */
[----:B------:R-:W-:-:S02]  /*17d0*/  F2FP.BF16.F32.PACK_AB R96, R97, R96 ;  /* 0x000000606160723e */ /* 0x000fc400000010ff */
[----:B------:R-:W-:Y:S02]  /*17e0*/  F2FP.BF16.F32.PACK_AB R98, R99, R98 ;  /* 0x000000626362723e */ /* 0x000fe400000010ff */
[----:B------:R-:W-:Y:S02]  /*17f0*/  F2FP.BF16.F32.PACK_AB R100, R101, R100 ;  /* 0x000000646564723e */ /* 0x000fe400000010ff */
[----:B------:R-:W-:Y:S02]  /*1800*/  F2FP.BF16.F32.PACK_AB R102, R103, R102 ;  /* 0x000000666766723e */ /* 0x000fe400000010ff */
[----:B------:R-:W-:Y:S02]  /*1810*/  F2FP.BF16.F32.PACK_AB R104, R105, R104 ;  /* 0x000000686968723e */ /* 0x000fe400000010ff */
[----:B------:R-:W-:Y:S02]  /*1820*/  F2FP.BF16.F32.PACK_AB R106, R107, R106 ;  /* 0x0000006a6b6a723e */ /* 0x000fe400000010ff */
[----:B------:R-:W-:-:S02]  /*1830*/  F2FP.BF16.F32.PACK_AB R108, R109, R108 ;  /* 0x0000006c6d6c723e */ /* 0x000fc400000010ff */
[----:B------:R-:W-:Y:S01]  /*1840*/  F2FP.BF16.F32.PACK_AB R110, R111, R110 ;  /* 0x0000006e6f6e723e */ /* 0x000fe200000010ff */
[----:B-1----:R-:W-:Y:S01]  /*1850*/  IMAD.SHL.U32 R10, R8, 0x8, RZ ;  /* 0x00000008080a7824 */ /* 0x002fe200078e00ff */
[--C-:B------:R-:W-:Y:S02]  /*1860*/  SHF.R.U32.HI R4, RZ, 0x5, R8.reuse ;  /* 0x00000005ff047819 */ /* 0x100fe40000011608 */
[--C-:B------:R-:W-:Y:S02]  /*1870*/  SHF.R.U32.HI R6, RZ, 0x2, R8.reuse ;  /* 0x00000002ff067819 */ /* 0x100fe40000011608 */
[----:B------:R-:W-:Y:S02]  /*1880*/  LOP3.LUT R4, R4, 0x3, RZ, 0xc0, !PT ;  /* 0x0000000304047812 */ /* 0x000fe400078ec0ff */
[----:B------:R-:W-:Y:S02]  /*1890*/  SGXT.U32 R6, R6, 0x3 ;  /* 0x000000030606781a */ /* 0x000fe40000000000 */
[----:B------:R-:W-:Y:S01]  /*18a0*/  SHF.R.U32.HI R9, RZ, 0x4, R8 ;  /* 0x00000004ff097819 */ /* 0x000fe20000011608 */
[----:B------:R-:W-:Y:S01]  /*18b0*/  IMAD.SHL.U32 R7, R4, 0x10, RZ ;  /* 0x0000001004077824 */ /* 0x000fe200078e00ff */
[----:B------:R-:W-:-:S02]  /*18c0*/  F2FP.BF16.F32.PACK_AB R112, R113, R112 ;  /* 0x000000707170723e */ /* 0x000fc400000010ff */
[----:B------:R-:W-:Y:S02]  /*18d0*/  F2FP.BF16.F32.PACK_AB R114, R115, R114 ;  /* 0x000000727372723e */ /* 0x000fe400000010ff */
[----:B------:R-:W-:Y:S02]  /*18e0*/  LOP3.LUT R11, R7, R6, RZ, 0xfc, !PT ;  /* 0x00000006070b7212 */ /* 0x000fe400078efcff */
[----:B------:R-:W-:Y:S01]  /*18f0*/  SGXT.U32 R6, R9, 0x1 ;  /* 0x000000010906781a */ /* 0x000fe20000000000 */
[----:B------:R-:W-:Y:S01]  /*1900*/  IMAD.SHL.U32 R9, R4, 0x2, RZ ;  /* 0x0000000204097824 */ /* 0x000fe200078e00ff */
[----:B------:R-:W-:Y:S01]  /*1910*/  F2FP.BF16.F32.PACK_AB R116, R117, R116 ;  /* 0x000000747574723e */ /* 0x000fe200000010ff */
[----:B------:R-:W-:Y:S01]  /*1920*/  IMAD.SHL.U32 R4, R8, 0x2, RZ ;  /* 0x0000000208047824 */ /* 0x000fe200078e00ff */
[----:B------:R-:W-:Y:S02]  /*1930*/  F2FP.BF16.F32.PACK_AB R118, R119, R118 ;  /* 0x000000767776723e */ /* 0x000fe400000010ff */
[----:B------:R-:W-:-:S02]  /*1940*/  LOP3.LUT R13, R9, R6, RZ, 0xfc, !PT ;  /* 0x00000006090d7212 */ /* 0x000fc400078efcff */
[----:B------:R-:W-:Y:S02]  /*1950*/  LOP3.LUT R6, R4, 0x6, RZ, 0xc0, !PT ;  /* 0x0000000604067812 */ /* 0x000fe400078ec0ff */
[----:B------:R-:W-:Y:S02]  /*1960*/  F2FP.BF16.F32.PACK_AB R120, R121, R120 ;  /* 0x000000787978723e */ /* 0x000fe400000010ff */
[----:B------:R-:W-:Y:S01]  /*1970*/  F2FP.BF16.F32.PACK_AB R122, R123, R122 ;  /* 0x0000007a7b7a723e */ /* 0x000fe200000010ff */
[----:B------:R-:W-:Y:S01]  /*1980*/  IMAD R6, R11, 0x88, R6 ;  /* 0x000000880b067824 */ /* 0x000fe200078e0206 */
        /* <DEDUP_REMOVED lines=14> */
[----:B------:R-:W-:Y:S01]  /*1a70*/  LEA R49, R6, UR18, 0x1 ;  /* 0x0000001206317c11 */ /* 0x000fe2000f8e08ff */
[----:B------:R-:W-:Y:S01]  /*1a80*/  BAR.SYNC.DEFER_BLOCKING 0x0 ;  /* 0x0000000000007b1d */ /* 0x000fe20000010000 */
[----:B------:R-:W-:-:S02]  /*1a90*/  F2FP.BF16.F32.PACK_AB R152, R47, R46 ;  /* 0x0000002e2f98723e */ /* 0x000fc400000010ff */
[----:B------:R-:W-:Y:S02]  /*1aa0*/  LOP3.LUT R46, R5, 0x78, R10, 0xf8, !PT ;  /* 0x00000078052e7812 */ /* 0x000fe400078ef80a */
[----:B------:R-:W-:Y:S02]  /*1ab0*/  LOP3.LUT R4, R10, 0x78, RZ, 0xc0, !PT ;  /* 0x000000780a047812 */ /* 0x000fe400078ec0ff */
[----:B------:R-:W-:Y:S02]  /*1ac0*/  LOP3.LUT R5, R3, 0x8, RZ, 0xfc, !PT ;  /* 0x0000000803057812 */ /* 0x000fe400078efcff */
[----:B------:R-:W-:Y:S01]  /*1ad0*/  ISETP.GE.AND P0, PT, R46, 0xc00, PT ;  /* 0x00000c002e00780c */ /* 0x000fe20003f06270 */
[----:B------:R-:W-:Y:S01]  /*1ae0*/  IMAD R4, R13, 0x88, R4 ;  /* 0x000000880d047824 */ /* 0x000fe200078e0204 */
[----:B------:R-:W-:Y:S02]  /*1af0*/  LOP3.LUT R7, R3, 0x10, RZ, 0xfc, !PT ;  /* 0x0000001003077812 */ /* 0x000fe400078efcff */
[----:B------:R-:W-:-:S02]  /*1b00*/  ISETP.LT.AND P2, PT, R5, R0, !P0 ;  /* 0x000000000500720c */ /* 0x000fc40004741270 */
[----:B------:R-:W-:Y:S02]  /*1b10*/  ISETP.LT.AND P1, PT, R7, R0, !P0 ;  /* 0x000000000700720c */ /* 0x000fe40004721270 */
[----:B------:R-:W-:Y:S02]  /*1b20*/  F2FP.BF16.F32.PACK_AB R156, R61, R60 ;  /* 0x0000003c3d9c723e */ /* 0x000fe400000010ff */
[C---:B------:R-:W-:Y:S02]  /*1b30*/  LOP3.LUT R5, R3.reuse, 0x18, RZ, 0xfc, !PT ;  /* 0x0000001803057812 */ /* 0x040fe400078efcff */
[C---:B------:R-:W-:Y:S02]  /*1b40*/  LOP3.LUT R7, R3.reuse, 0x20, RZ, 0xfc, !PT ;  /* 0x0000002003077812 */ /* 0x040fe400078efcff */
[----:B------:R-:W-:Y:S01]  /*1b50*/  LOP3.LUT R9, R3, 0x28, RZ, 0xfc, !PT ;  /* 0x0000002803097812 */ /* 0x000fe200078efcff */
[----:B------:R-:W-:Y:S01]  /*1b60*/  STS [R49], R88 ;  /* 0x0000005831007388 */ /* 0x000fe20000000800 */
[----:B------:R-:W-:-:S02]  /*1b70*/  LEA R60, R4, UR18, 0x1 ;  /* 0x00000012043c7c11 */ /* 0x000fc4000f8e08ff */
[----:B------:R-:W-:Y:S01]  /*1b80*/  F2FP.BF16.F32.PACK_AB R32, R33, R32 ;  /* 0x000000202120723e */ /* 0x000fe200000010ff */
[----:B------:R-:W-:Y:S01]  /*1b90*/  STS [R49+0x880], R90 ;  /* 0x0008805a31007388 */ /* 0x000fe20000000800 */
[----:B------:R-:W-:Y:S02]  /*1ba0*/  F2FP.BF16.F32.PACK_AB R34, R35, R34 ;  /* 0x000000222322723e */ /* 0x000fe400000010ff */
[----:B------:R-:W-:Y:S01]  /*1bb0*/  F2FP.BF16.F32.PACK_AB R2, R25, R24 ;  /* 0x000000181902723e */ /* 0x000fe200000010ff */
[----:B------:R-:W-:Y:S01]  /*1bc0*/  STS [R49+0x10], R92 ;  /* 0x0000105c31007388 */ /* 0x000fe20000000800 */
[----:B------:R-:W-:Y:S02]  /*1bd0*/  F2FP.BF16.F32.PACK_AB R16, R27, R26 ;  /* 0x0000001a1b10723e */ /* 0x000fe400000010ff */
[----:B------:R-:W-:Y:S01]  /*1be0*/  F2FP.BF16.F32.PACK_AB R17, R29, R28 ;  /* 0x0000001c1d11723e */ /* 0x000fe200000010ff */
[----:B------:R-:W-:Y:S01]  /*1bf0*/  STS [R49+0x890], R94 ;  /* 0x0008905e31007388 */ /* 0x000fe20000000800 */
[----:B------:R-:W-:-:S02]  /*1c00*/  F2FP.BF16.F32.PACK_AB R18, R31, R30 ;  /* 0x0000001e1f12723e */ /* 0x000fc400000010ff */
[----:B------:R-:W-:Y:S01]  /*1c10*/  F2FP.BF16.F32.PACK_AB R19, R37, R36 ;  /* 0x000000242513723e */ /* 0x000fe200000010ff */
[----:B------:R-:W-:Y:S01]  /*1c20*/  STS [R49+0x20], R96 ;  /* 0x0000206031007388 */ /* 0x000fe20000000800 */
[----:B------:R-:W-:Y:S02]  /*1c30*/  F2FP.BF16.F32.PACK_AB R33, R39, R38 ;  /* 0x000000262721723e */ /* 0x000fe400000010ff */
[----:B------:R-:W-:Y:S01]  /*1c40*/  F2FP.BF16.F32.PACK_AB R35, R41, R40 ;  /* 0x000000282923723e */ /* 0x000fe200000010ff */
[----:B------:R-:W-:Y:S01]  /*1c50*/  STS [R49+0x8a0], R98 ;  /* 0x0008a06231007388 */ /* 0x000fe20000000800 */
[----:B------:R-:W-:Y:S02]  /*1c60*/  F2FP.BF16.F32.PACK_AB R89, R43, R42 ;  /* 0x0000002a2b59723e */ /* 0x000fe400000010ff */
[-C--:B------:R-:W-:Y:S01]  /*1c70*/  ISETP.LT.AND P6, PT, R5, R0.reuse, !P0 ;  /* 0x000000000500720c */ /* 0x080fe200047c1270 */
[----:B------:R-:W-:Y:S01]  /*1c80*/  STS [R49+0x30], R100 ;  /* 0x0000306431007388 */ /* 0x000fe20000000800 */
[----:B------:R-:W-:-:S02]  /*1c90*/  ISETP.LT.AND P5, PT, R7, R0, !P0 ;  /* 0x000000000700720c */ /* 0x000fc400047a1270 */
[----:B------:R-:W-:Y:S01]  /*1ca0*/  ISETP.LT.AND P4, PT, R9, R0, !P0 ;  /* 0x000000000900720c */ /* 0x000fe20004781270 */
[----:B------:R-:W-:Y:S01]  /*1cb0*/  STS [R49+0x8b0], R102 ;  /* 0x0008b06631007388 */ /* 0x000fe20000000800 */
[----:B------:R-:W-:Y:S02]  /*1cc0*/  F2FP.BF16.F32.PACK_AB R44, R45, R44 ;  /* 0x0000002c2d2c723e */ /* 0x000fe400000010ff */
[----:B------:R-:W-:Y:S01]  /*1cd0*/  F2FP.BF16.F32.PACK_AB R50, R51, R50 ;  /* 0x000000323332723e */ /* 0x000fe200000010ff */
[----:B------:R-:W-:Y:S01]  /*1ce0*/  STS [R49+0x40], R104 ;  /* 0x0000406831007388 */ /* 0x000fe20000000800 */
[----:B------:R-:W-:Y:S02]  /*1cf0*/  F2FP.BF16.F32.PACK_AB R154, R53, R52 ;  /* 0x00000034359a723e */ /* 0x000fe400000010ff */
[----:B------:R-:W-:Y:S01]  /*1d00*/  F2FP.BF16.F32.PACK_AB R54, R55, R54 ;  /* 0x000000363736723e */ /* 0x000fe200000010ff */
[----:B------:R-:W-:Y:S01]  /*1d10*/  STS [R49+0x8c0], R106 ;  /* 0x0008c06a31007388 */ /* 0x000fe20000000800 */
[----:B------:R-:W-:Y:S01]  /*1d20*/  F2FP.BF16.F32.PACK_AB R56, R57, R56 ;  /* 0x000000383938723e */ /* 0x000fe200000010ff */
[----:B------:R-:W1:Y:S01]  /*1d30*/  LDC.64 R52, c[0x0][0x220] ;  /* 0x00008800ff347b82 */ /* 0x000e620000000a00 */
[----:B------:R-:W-:Y:S01]  /*1d40*/  F2FP.BF16.F32.PACK_AB R58, R59, R58 ;  /* 0x0000003a3b3a723e */ /* 0x000fe200000010ff */
[----:B------:R-:W-:Y:S01]  /*1d50*/  STS [R49+0x50], R108 ;  /* 0x0000506c31007388 */ /* 0x000fe20000000800 */
[----:B------:R-:W-:Y:S01]  /*1d60*/  F2FP.BF16.F32.PACK_AB R62, R63, R62 ;  /* 0x0000003e3f3e723e */ /* 0x000fe200000010ff */
[----:B------:R-:W-:Y:S01]  /*1d70*/  IMAD R63, R3, 0xc00, R46 ;  /* 0x00000c00033f7824 */ /* 0x000fe200078e022e */
[----:B------:R-:W-:Y:S01]  /*1d80*/  F2FP.BF16.F32.PACK_AB R64, R65, R64 ;  /* 0x000000404140723e */ /* 0x000fe200000010ff */
[----:B------:R-:W-:Y:S01]  /*1d90*/  STS [R49+0x8d0], R110 ;  /* 0x0008d06e31007388 */ /* 0x000fe20000000800 */
[----:B------:R-:W-:Y:S01]  /*1da0*/  F2FP.BF16.F32.PACK_AB R66, R67, R66 ;  /* 0x000000424342723e */ /* 0x000fe200000010ff */
[----:B------:R-:W-:Y:S01]  /*1db0*/  VIADD R47, R63, 0x6000 ;  /* 0x000060003f2f7836 */ /* 0x000fe20000000000 */
        /* <DEDUP_REMOVED lines=15> */
[----:B-1----:R-:W-:Y:S01]  /*1eb0*/  IMAD.WIDE R46, R47, 0x2, R52 ;  /* 0x000000022f2e7825 */ /* 0x002fe200078e0234 */
[----:B------:R-:W-:Y:S01]  /*1ec0*/  F2FP.BF16.F32.PACK_AB R84, R85, R84 ;  /* 0x000000545554723e */ /* 0x000fe200000010ff */
[----:B------:R-:W-:Y:S01]  /*1ed0*/  STS [R49+0x80], R120 ;  /* 0x0000807831007388 */ /* 0x000fe20000000800 */
[----:B------:R-:W-:Y:S01]  /*1ee0*/  F2FP.BF16.F32.PACK_AB R86, R87, R86 ;  /* 0x000000565756723e */ /* 0x000fe200000010ff */
[----:B------:R-:W-:Y:S01]  /*1ef0*/  VIADD R65, R63, 0x1e000 ;  /* 0x0001e0003f417836 */ /* 0x000fe20000000000 */
[C---:B------:R-:W-:Y:S01]  /*1f00*/  ISETP.LT.AND P3, PT, R3.reuse, R0, !P0 ;  /* 0x000000000300720c */ /* 0x040fe20004761270 */
[----:B------:R-:W-:Y:S01]  /*1f10*/  STS [R49+0x900], R122 ;  /* 0x0009007a31007388 */ /* 0x000fe20000000800 */
[----:B------:R-:W-:-:S03]  /*1f20*/  LOP3.LUT R61, R3, 0x50, RZ, 0xfc, !PT ;  /* 0x00000050033d7812 */ /* 0x000fc600078efcff */
[----:B------:R-:W-:Y:S04]  /*1f30*/  STS [R49+0x90], R124 ;  /* 0x0000907c31007388 */ /* 0x000fe80000000800 */
        /* <DEDUP_REMOVED lines=12> */
[----:B------:R-:W-:Y:S01]  /*2000*/  STS [R49+0x970], R150 ;  /* 0x0009709631007388 */ /* 0x000fe20000000800 */
[----:B------:R-:W-:Y:S06]  /*2010*/  BAR.SYNC.DEFER_BLOCKING 0x0 ;  /* 0x0000000000007b1d */ /* 0x000fec0000010000 */
[----:B------:R-:W1:Y:S04]  /*2020*/  LDS.128 R36, [R60] ;  /* 0x000000003c247984 */ /* 0x000e680000000c00 */
[----:B------:R-:W2:Y:S04]  /*2030*/  LDS.128 R40, [R60+0x880] ;  /* 0x000880003c287984 */ /* 0x000ea80000000c00 */
[----:B------:R-:W3:Y:S04]  /*2040*/  LDS.128 R20, [R60+0x1100] ;  /* 0x001100003c147984 */ /* 0x000ee80000000c00 */
[----:B------:R-:W4:Y:S04]  /*2050*/  LDS.128 R24, [R60+0x1980] ;  /* 0x001980003c187984 */ /* 0x000f280000000c00 */
[----:B------:R-:W5:Y:S04]  /*2060*/  LDS.128 R28, [R60+0x2200] ;  /* 0x002200003c1c7984 */ /* 0x000f680000000c00 */
[----:B------:R-:W1:Y:S04]  /*2070*/  LDS.128 R12, [R60+0x2a80] ;  /* 0x002a80003c0c7984 */ /* 0x000e680000000c00 */
[----:B------:R-:W1:Y:S04]  /*2080*/  LDS.128 R4, [R60+0x3300] ;  /* 0x003300003c047984 */ /* 0x000e680000000c00 */
[----:B------:R-:W1:Y:S01]  /*2090*/  LDS.128 R8, [R60+0x3b80] ;  /* 0x003b80003c087984 */ /* 0x000e620000000c00 */
[----:B------:R-:W-:Y:S06]  /*20a0*/  BAR.SYNC.DEFER_BLOCKING 0x0 ;  /* 0x0000000000007b1d */ /* 0x000fec0000010000 */
[----:B------:R-:W-:Y:S04]  /*20b0*/  STS [R49], R2 ;  /* 0x0000000231007388 */ /* 0x000fe80000000800 */
[----:B------:R-:W-:Y:S04]  /*20c0*/  STS [R49+0x880], R16 ;  /* 0x0008801031007388 */ /* 0x000fe80000000800 */
[----:B------:R2:W-:Y:S04]  /*20d0*/  STS [R49+0x10], R17 ;  /* 0x0000101131007388 */ /* 0x0005e80000000800 */
[----:B------:R-:W-:Y:S04]  /*20e0*/  STS [R49+0x890], R18 ;  /* 0x0008901231007388 */ /* 0x000fe80000000800 */
[----:B------:R-:W-:Y:S01]  /*20f0*/  STS [R49+0x20], R32 ;  /* 0x0000202031007388 */ /* 0x000fe20000000800 */
[----:B--2---:R-:W-:-:S03]  /*2100*/  LOP3.LUT R17, R3, 0x30, RZ, 0xfc, !PT ;  /* 0x0000003003117812 */ /* 0x004fc600078efcff */
        /* <DEDUP_REMOVED lines=9> */
[----:B--2---:R-:W-:-:S03]  /*21a0*/  IMAD.WIDE R44, R63, 0x2, R52 ;  /* 0x000000023f2c7825 */ /* 0x004fc600078e0234 */
[----:B------:R-:W-:Y:S04]  /*21b0*/  STS [R49+0x8e0], R50 ;  /* 0x0008e03231007388 */ /* 0x000fe80000000800 */
[----:B------:R-:W-:Y:S04]  /*21c0*/  STS [R49+0x70], R154 ;  /* 0x0000709a31007388 */ /* 0x000fe80000000800 */
[----:B------:R2:W-:Y:S04]  /*21d0*/  STS [R49+0x8f0], R54 ;  /* 0x0008f03631007388 */ /* 0x0005e80000000800 */
[----:B------:R1:W-:Y:S04]  /*21e0*/  STS [R49+0x80], R56 ;  /* 0x0000803831007388 */ /* 0x0003e80000000800 */
[----:B------:R3:W-:Y:S01]  /*21f0*/  STS [R49+0x900], R58 ;  /* 0x0009003a31007388 */ /* 0x0007e20000000800 */
[----:B--2---:R-:W-:-:S03]  /*2200*/  IMAD.WIDE R54, R55, 0x2, R52 ;  /* 0x0000000237367825 */ /* 0x004fc600078e0234 */
[----:B------:R-:W-:Y:S01]  /*2210*/  STS [R49+0x90], R156 ;  /* 0x0000909c31007388 */ /* 0x000fe20000000800 */
[----:B-1----:R-:W-:-:S03]  /*2220*/  IMAD.WIDE R56, R57, 0x2, R52 ;  /* 0x0000000239387825 */ /* 0x002fc600078e0234 */
[----:B------:R-:W-:Y:S01]  /*2230*/  STS [R49+0x910], R62 ;  /* 0x0009103e31007388 */ /* 0x000fe20000000800 */
[----:B---3--:R-:W-:-:S03]  /*2240*/  IMAD.WIDE R58, R59, 0x2, R52 ;  /* 0x000000023b3a7825 */ /* 0x008fc600078e0234 */
        /* <DEDUP_REMOVED lines=11> */
[----:B------:R1:W-:Y:S01]  /*2300*/  STS [R49+0x970], R86 ;  /* 0x0009705631007388 */ /* 0x0003e20000000800 */
[----:B------:R-:W-:Y:S01]  /*2310*/  BAR.SYNC.DEFER_BLOCKING 0x0 ;  /* 0x0000000000007b1d */ /* 0x000fe20000010000 */
[----:B-1----:R-:W-:-:S05]  /*2320*/  LOP3.LUT R49, R3, 0x40, RZ, 0xfc, !PT ;  /* 0x0000004003317812 */ /* 0x002fca00078efcff */
[----:B------:R1:W-:Y:S01]  /*2330*/  @P3 STG.E.128 desc[UR22][R44.64], R36 ;  /* 0x000000242c003986 */ /* 0x0003e2000c101d16 */
[----:B------:R-:W-:-:S03]  /*2340*/  ISETP.LT.AND P3, PT, R17, R0, !P0 ;  /* 0x000000001100720c */ /* 0x000fc60004761270 */
[----:B------:R-:W-:Y:S01]  /*2350*/  @P2 STG.E.128 desc[UR22][R46.64], R40 ;  /* 0x000000282e002986 */ /* 0x000fe2000c101d16 */
[----:B------:R-:W-:-:S03]  /*2360*/  ISETP.LT.AND P2, PT, R19, R0, !P0 ;  /* 0x000000001300720c */ /* 0x000fc60004741270 */
[----:B------:R-:W2:Y:S04]  /*2370*/  LDS.128 R16, [R60] ;  /* 0x000000003c107984 */ /* 0x000ea80000000c00 */
[----:B------:R3:W-:Y:S01]  /*2380*/  @P1 STG.E.128 desc[UR22][R54.64], R20 ;  /* 0x0000001436001986 */ /* 0x0007e2000c101d16 */
[----:B------:R-:W-:-:S03]  /*2390*/  ISETP.LT.AND P1, PT, R49, R0, !P0 ;  /* 0x000000003100720c */ /* 0x000fc60004721270 */
[----:B----4-:R4:W-:Y:S01]  /*23a0*/  @P6 STG.E.128 desc[UR22][R56.64], R24 ;  /* 0x0000001838006986 */ /* 0x0109e2000c101d16 */
[----:B-1----:R-:W-:-:S03]  /*23b0*/  LOP3.LUT R37, R3, 0x48, RZ, 0xfc, !PT ;  /* 0x0000004803257812 */ /* 0x002fc600078efcff */
[----:B------:R-:W1:Y:S01]  /*23c0*/  LDS.128 R32, [R60+0x880] ;  /* 0x000880003c207984 */ /* 0x000e620000000c00 */
[----:B------:R-:W-:-:S03]  /*23d0*/  ISETP.LT.AND P6, PT, R37, R0, !P0 ;  /* 0x000000002500720c */ /* 0x000fc600047c1270 */
[----:B------:R-:W1:Y:S04]  /*23e0*/  LDS.128 R36, [R60+0x1100] ;  /* 0x001100003c247984 */ /* 0x000e680000000c00 */
[----:B------:R-:W1:Y:S01]  /*23f0*/  LDS.128 R40, [R60+0x1980] ;  /* 0x001980003c287984 */ /* 0x000e620000000c00 */
[----:B---3--:R-:W-:-:S03]  /*2400*/  VIADD R55, R63, 0x24000 ;  /* 0x000240003f377836 */ /* 0x008fc60000000000 */
[----:B------:R-:W1:Y:S01]  /*2410*/  LDS.128 R44, [R60+0x2200] ;  /* 0x002200003c2c7984 */ /* 0x000e620000000c00 */
[----:B----4-:R-:W-:-:S03]  /*2420*/  IMAD.WIDE R24, R65, 0x2, R52 ;  /* 0x0000000241187825 */ /* 0x010fc600078e0234 */
[----:B------:R-:W4:Y:S01]  /*2430*/  LDS.128 R48, [R60+0x2a80] ;  /* 0x002a80003c307984 */ /* 0x000f220000000c00 */
[----:B------:R-:W-:Y:S01]  /*2440*/  IMAD.WIDE R26, R55, 0x2, R52 ;  /* 0x00000002371a7825 */ /* 0x000fe200078e0234 */
[----:B------:R-:W-:Y:S02]  /*2450*/  LOP3.LUT R55, R3, 0x60, RZ, 0xfc, !PT ;  /* 0x0000006003377812 */ /* 0x000fe400078efcff */
[----:B------:R-:W1:Y:S01]  /*2460*/  LDS.128 R20, [R60+0x3300] ;  /* 0x003300003c147984 */ /* 0x000e620000000c00 */
[----:B------:R-:W-:-:S03]  /*2470*/  VIADD R57, R63, 0x36000 ;  /* 0x000360003f397836 */ /* 0x000fc60000000000 */
[----:B-----5:R3:W-:Y:S01]  /*2480*/  @P5 STG.E.128 desc[UR22][R58.64], R28 ;  /* 0x0000001c3a005986 */ /* 0x0207e2000c101d16 */
[----:B------:R-:W-:-:S03]  /*2490*/  ISETP.LT.AND P5, PT, R61, R0, !P0 ;  /* 0x000000003d00720c */ /* 0x000fc600047a1270 */
[----:B------:R5:W-:Y:S04]  /*24a0*/  @P4 STG.E.128 desc[UR22][R24.64], R12 ;  /* 0x0000000c18004986 */ /* 0x000be8000c101d16 */
[----:B------:R2:W-:Y:S01]  /*24b0*/  @P3 STG.E.128 desc[UR22][R26.64], R4 ;  /* 0x000000041a003986 */ /* 0x0005e2000c101d16 */
[----:B------:R-:W-:Y:S02]  /*24c0*/  ISETP.LT.AND P3, PT, R55, R0, !P0 ;  /* 0x000000003700720c */ /* 0x000fe40004761270 */
[C---:B------:R-:W-:Y:S02]  /*24d0*/  LOP3.LUT R55, R3.reuse, 0x68, RZ, 0xfc, !PT ;  /* 0x0000006803377812 */ /* 0x040fe400078efcff */
[----:B---3--:R-:W-:Y:S01]  /*24e0*/  LOP3.LUT R31, R3, 0x58, RZ, 0xfc, !PT ;  /* 0x00000058031f7812 */ /* 0x008fe200078efcff */
[----:B------:R-:W-:-:S03]  /*24f0*/  VIADD R29, R63, 0x2a000 ;  /* 0x0002a0003f1d7836 */ /* 0x000fc60000000000 */
[----:B------:R-:W-:Y:S01]  /*2500*/  ISETP.LT.AND P4, PT, R31, R0, !P0 ;  /* 0x000000001f00720c */ /* 0x000fe20004781270 */
[----:B------:R-:W-:Y:S01]  /*2510*/  VIADD R31, R63, 0x30000 ;  /* 0x000300003f1f7836 */ /* 0x000fe20000000000 */
[----:B-----5:R-:W-:Y:S01]  /*2520*/  LOP3.LUT R13, R3, 0x70, RZ, 0xfc, !PT ;  /* 0x00000070030d7812 */ /* 0x020fe200078efcff */
[----:B------:R-:W-:Y:S01]  /*2530*/  IMAD.WIDE R28, R29, 0x2, R52 ;  /* 0x000000021d1c7825 */ /* 0x000fe200078e0234 */
[----:B------:R-:W-:-:S03]  /*2540*/  LOP3.LUT R15, R3, 0x78, RZ, 0xfc, !PT ;  /* 0x00000078030f7812 */ /* 0x000fc600078efcff */
[--C-:B------:R-:W-:Y:S01]  /*2550*/  IMAD.WIDE R30, R31, 0x2, R52.reuse ;  /* 0x000000021f1e7825 */ /* 0x100fe200078e0234 */
[----:B------:R5:W-:Y:S01]  /*2560*/  @P2 STG.E.128 desc[UR22][R28.64], R8 ;  /* 0x000000081c002986 */ /* 0x000be2000c101d16 */
[-C--:B------:R-:W-:Y:S02]  /*2570*/  ISETP.LT.AND P2, PT, R55, R0.reuse, !P0 ;  /* 0x000000003700720c */ /* 0x080fe40004741270 */
[----:B--2---:R-:W-:Y:S01]  /*2580*/  VIADD R5, R63, 0x3c000 ;  /* 0x0003c0003f057836 */ /* 0x004fe20000000000 */
[----:B------:R3:W-:Y:S01]  /*2590*/  @P1 STG.E.128 desc[UR22][R30.64], R16 ;  /* 0x000000101e001986 */ /* 0x0007e2000c101d16 */
[-C--:B------:R-:W-:Y:S01]  /*25a0*/  ISETP.LT.AND P1, PT, R13, R0.reuse, !P0 ;  /* 0x000000000d00720c */ /* 0x080fe20004721270 */
[----:B------:R-:W-:Y:S01]  /*25b0*/  VIADD R7, R63, 0x42000 ;  /* 0x000420003f077836 */ /* 0x000fe20000000000 */
[----:B------:R-:W-:Y:S01]  /*25c0*/  ISETP.LT.AND P0, PT, R15, R0, !P0 ;  /* 0x000000000f00720c */ /* 0x000fe20004701270 */
[----:B------:R-:W-:-:S04]  /*25d0*/  IMAD.WIDE R2, R57, 0x2, R52 ;  /* 0x0000000239027825 */ /* 0x000fc800078e0234 */
[----:B------:R-:W-:Y:S01]  /*25e0*/  VIADD R13, R63, 0x54000 ;  /* 0x000540003f0d7836 */ /* 0x000fe20000000000 */
[----:B-1----:R3:W-:Y:S01]  /*25f0*/  @P6 STG.E.128 desc[UR22][R2.64], R32 ;  /* 0x0000002002006986 */ /* 0x0027e2000c101d16 */
[----:B------:R-:W-:-:S04]  /*2600*/  IMAD.WIDE R4, R5, 0x2, R52 ;  /* 0x0000000205047825 */ /* 0x000fc800078e0234 */
[C---:B-----5:R-:W-:Y:S01]  /*2610*/  VIADD R9, R63.reuse, 0x48000 ;  /* 0x000480003f097836 */ /* 0x060fe20000000000 */
[----:B------:R3:W-:Y:S01]  /*2620*/  @P5 STG.E.128 desc[UR22][R4.64], R36 ;  /* 0x0000002404005986 */ /* 0x0007e2000c101d16 */
[----:B------:R-:W-:Y:S02]  /*2630*/  VIADD R11, R63, 0x4e000 ;  /* 0x0004e0003f0b7836 */ /* 0x000fe40000000000 */
[----:B------:R-:W-:-:S04]  /*2640*/  IMAD.WIDE R6, R7, 0x2, R52 ;  /* 0x0000000207067825 */ /* 0x000fc800078e0234 */
[--C-:B------:R-:W-:Y:S01]  /*2650*/  IMAD.WIDE R8, R9, 0x2, R52.reuse ;  /* 0x0000000209087825 */ /* 0x100fe200078e0234 */
[----:B------:R3:W-:Y:S03]  /*2660*/  @P4 STG.E.128 desc[UR22][R6.64], R40 ;  /* 0x0000002806004986 */ /* 0x0007e6000c101d16 */
[--C-:B------:R-:W-:Y:S01]  /*2670*/  IMAD.WIDE R10, R11, 0x2, R52.reuse ;  /* 0x000000020b0a7825 */ /* 0x100fe200078e0234 */
[----:B------:R3:W-:Y:S03]  /*2680*/  @P3 STG.E.128 desc[UR22][R8.64], R44 ;  /* 0x0000002c08003986 */ /* 0x0007e6000c101d16 */
[----:B------:R-:W-:Y:S01]  /*2690*/  IMAD.WIDE R12, R13, 0x2, R52 ;  /* 0x000000020d0c7825 */ /* 0x000fe200078e0234 */
[----:B----4-:R3:W-:Y:S04]  /*26a0*/  @P2 STG.E.128 desc[UR22][R10.64], R48 ;  /* 0x000000300a002986 */ /* 0x0107e8000c101d16 */
[----:B------:R3:W-:Y:S01]  /*26b0*/  @P1 STG.E.128 desc[UR22][R12.64], R20 ;  /* 0x000000140c001986 */ /* 0x0007e2000c101d16 */
[----:B------:R-:W-:Y:S05]  /*26c0*/  @!P0 EXIT ;  /* 0x000000000000894d */ /* 0x000fea0003800000 */
[----:B---3--:R-:W1:Y:S01]  /*26d0*/  LDS.128 R4, [R60+0x3b80] ;  /* 0x003b80003c047984 */ /* 0x008e620000000c00 */
[----:B------:R-:W-:-:S04]  /*26e0*/  VIADD R63, R63, 0x5a000 ;  /* 0x0005a0003f3f7836 */ /* 0x000fc80000000000 */
[----:B------:R-:W-:-:S05]  /*26f0*/  IMAD.WIDE R52, R63, 0x2, R52 ;  /* 0x000000023f347825 */ /* 0x000fca00078e0234 */
[----:B-1----:R-:W-:Y:S01]  /*2700*/  STG.E.128 desc[UR22][R52.64], R4 ;  /* 0x0000000434007986 */ /* 0x002fe2000c101d16 */
[----:B------:R-:W-:Y:S05]  /*2710*/  EXIT ;  /* 0x000000000000794d */ /* 0x000fea0003800000 */
.L_x_1:
[----:B------:R-:W-:-:S00]  /*2720*/  BRA `(.L_x_1) ;  /* 0xfffffffc00fc7947 */ /* 0x000fc0000383ffff */
[----:B------:R-:W-:-:S00]  /*2730*/  NOP ;  /* 0x0000000000007918 */ /* 0x000fc00000000000 */
        /* <DEDUP_REMOVED lines=12> */
.L_x_2:


//--------------------- .nv.shared.triton_mm      --------------------------
	.section	.nv.shared.triton_mm,"aw",@nobits
	.sectionflags	@""
	.align	16
	.zero		1024


//--------------------- .nv.constant0.triton_mm   --------------------------
	.section	.nv.constant0.triton_mm,"a",@progbits
	.sectionflags	@""
	.align	4
.nv.constant0.triton_mm:
	.zero		556
